	.target	sm_103a

	.elftype	@"ET_EXEC"


//--------------------- .note.nv.tkinfo           --------------------------
	.section	.note.nv.tkinfo,"",@"SHT_NOTE"
	.sectionflags	@"SHF_NOTE_NV_TKINFO"
	.tkinfo
        /*0018*/ 	.word	0x00000002
        /*0030*/ 	.string	""
        /*0030*/ 	.string	"ptxas"
        /*0030*/ 	.string	"Cuda compilation tools, release 13.0, V13.0.88"
        /*0030*/ 	.string	"Build cuda_13.0.r13.0/compiler.36424714_0"
        /*0030*/ 	.string	"-arch sm_103a -m 64 "



//--------------------- .note.nv.cuinfo           --------------------------
	.section	.note.nv.cuinfo,"",@"SHT_NOTE"
	.sectionflags	@"SHF_NOTE_NV_CUINFO"
        /*0018*/ 	.short	0x0002
        /*001a*/ 	.short	0x0067
        /*001c*/ 	.short	0x0082
	.zero		2


//--------------------- .nv.info                  --------------------------
	.section	.nv.info,"",@"SHT_CUDA_INFO"
	.align	4


	//----- nvinfo : EIATTR_REGCOUNT
	.align		4
        /*0000*/ 	.byte	0x04, 0x2f
        /*0002*/ 	.short	(.L_12 - .L_11)
	.align		4
.L_11:
        /*0004*/ 	.word	index@(_ZN7cutlass13device_kernelIN5flash19enable_sm80_to_sm89INS1_16FlashAttnFwdSm80INS1_25CollectiveMainloopFwdSm80ILi4ELi1ELb0EN4cute5tupleIJNS5_1CILi128EEENS7_ILi64EEES8_EEELi128ENS_10bfloat16_tEfNS_4arch4Sm80ELb1ELb0ELb1ELb1ELb0ELb1ELb1ELb0EEENS1_21CollectiveEpilogueFwdINS6_IJS8_S8_S9_EEENS6_IJNS7_ILi1EEESH_SH_EEESB_SD_Li128ELb1ELb1ELb0ELb0EEENS1_19SingleTileSchedulerILb1ELb0ELb1ELi128EEEEEEEEEvNT_6ParamsE)
        /*0008*/ 	.word	0x00000004


	//----- nvinfo : EIATTR_FRAME_SIZE
	.align		4
.L_12:
        /*000c*/ 	.byte	0x04, 0x11
        /*000e*/ 	.short	(.L_14 - .L_13)
	.align		4
.L_13:
        /*0010*/ 	.word	index@(_ZN7cutlass13device_kernelIN5flash19enable_sm80_to_sm89INS1_16FlashAttnFwdSm80INS1_25CollectiveMainloopFwdSm80ILi4ELi1ELb0EN4cute5tupleIJNS5_1CILi128EEENS7_ILi64EEES8_EEELi128ENS_10bfloat16_tEfNS_4arch4Sm80ELb1ELb0ELb1ELb1ELb0ELb1ELb1ELb0EEENS1_21CollectiveEpilogueFwdINS6_IJS8_S8_S9_EEENS6_IJNS7_ILi1EEESH_SH_EEESB_SD_Li128ELb1ELb1ELb0ELb0EEENS1_19SingleTileSchedulerILb1ELb0ELb1ELi128EEEEEEEEEvNT_6ParamsE)
        /*0014*/ 	.word	0x00000000


	//----- nvinfo : EIATTR_REGCOUNT
	.align		4
.L_14:
        /*0018*/ 	.byte	0x04, 0x2f
        /*001a*/ 	.short	(.L_16 - .L_15)
	.align		4
.L_15:
        /*001c*/ 	.word	index@(_ZN7cutlass13device_kernelIN5flash19enable_sm80_to_sm89INS1_16FlashAttnFwdSm80INS1_25CollectiveMainloopFwdSm80ILi4ELi1ELb0EN4cute5tupleIJNS5_1CILi128EEENS7_ILi64EEES8_EEELi128ENS_10bfloat16_tEfNS_4arch4Sm80ELb1ELb0ELb1ELb1ELb0ELb0ELb1ELb0EEENS1_21CollectiveEpilogueFwdINS6_IJS8_S8_S9_EEENS6_IJNS7_ILi1EEESH_SH_EEESB_SD_Li128ELb1ELb1ELb0ELb0EEENS1_19SingleTileSchedulerILb1ELb0ELb1ELi128EEEEEEEEEvNT_6ParamsE)
        /*0020*/ 	.word	0x00000004


	//----- nvinfo : EIATTR_FRAME_SIZE
	.align		4
.L_16:
        /*0024*/ 	.byte	0x04, 0x11
        /*0026*/ 	.short	(.L_18 - .L_17)
	.align		4
.L_17:
        /*0028*/ 	.word	index@(_ZN7cutlass13device_kernelIN5flash19enable_sm80_to_sm89INS1_16FlashAttnFwdSm80INS1_25CollectiveMainloopFwdSm80ILi4ELi1ELb0EN4cute5tupleIJNS5_1CILi128EEENS7_ILi64EEES8_EEELi128ENS_10bfloat16_tEfNS_4arch4Sm80ELb1ELb0ELb1ELb1ELb0ELb0ELb1ELb0EEENS1_21CollectiveEpilogueFwdINS6_IJS8_S8_S9_EEENS6_IJNS7_ILi1EEESH_SH_EEESB_SD_Li128ELb1ELb1ELb0ELb0EEENS1_19SingleTileSchedulerILb1ELb0ELb1ELi128EEEEEEEEEvNT_6ParamsE)
        /*002c*/ 	.word	0x00000000


	//----- nvinfo : EIATTR_REGCOUNT
	.align		4
.L_18:
        /*0030*/ 	.byte	0x04, 0x2f
        /*0032*/ 	.short	(.L_20 - .L_19)
	.align		4
.L_19:
        /*0034*/ 	.word	index@(_ZN7cutlass13device_kernelIN5flash19enable_sm80_to_sm89INS1_16FlashAttnFwdSm80INS1_25CollectiveMainloopFwdSm80ILi4ELi1ELb0EN4cute5tupleIJNS5_1CILi128EEENS7_ILi64EEES8_EEELi128ENS_10bfloat16_tEfNS_4arch4Sm80ELb1ELb0ELb1ELb0ELb0ELb0ELb1ELb0EEENS1_21CollectiveEpilogueFwdINS6_IJS8_S8_S9_EEENS6_IJNS7_ILi1EEESH_SH_EEESB_SD_Li128ELb0ELb1ELb0ELb0EEENS1_30DynamicPersistentTileSchedulerILi128ELi128ELb0ELb1ELb0EEEEEEEEEvNT_6ParamsE)
        /*0038*/ 	.word	0x00000004


	//----- nvinfo : EIATTR_FRAME_SIZE
	.align		4
.L_20:
        /*003c*/ 	.byte	0x04, 0x11
        /*003e*/ 	.short	(.L_22 - .L_21)
	.align		4
.L_21:
        /*0040*/ 	.word	index@(_ZN7cutlass13device_kernelIN5flash19enable_sm80_to_sm89INS1_16FlashAttnFwdSm80INS1_25CollectiveMainloopFwdSm80ILi4ELi1ELb0EN4cute5tupleIJNS5_1CILi128EEENS7_ILi64EEES8_EEELi128ENS_10bfloat16_tEfNS_4arch4Sm80ELb1ELb0ELb1ELb0ELb0ELb0ELb1ELb0EEENS1_21CollectiveEpilogueFwdINS6_IJS8_S8_S9_EEENS6_IJNS7_ILi1EEESH_SH_EEESB_SD_Li128ELb0ELb1ELb0ELb0EEENS1_30DynamicPersistentTileSchedulerILi128ELi128ELb0ELb1ELb0EEEEEEEEEvNT_6ParamsE)
        /*0044*/ 	.word	0x00000000


	//----- nvinfo : EIATTR_REGCOUNT
	.align		4
.L_22:
        /*0048*/ 	.byte	0x04, 0x2f
        /*004a*/ 	.short	(.L_24 - .L_23)
	.align		4
.L_23:
        /*004c*/ 	.word	index@(_ZN7cutlass13device_kernelIN5flash19enable_sm80_to_sm89INS1_16FlashAttnFwdSm80INS1_25CollectiveMainloopFwdSm80ILi4ELi1ELb0EN4cute5tupleIJNS5_1CILi128EEENS7_ILi48EEES8_EEELi128ENS_10bfloat16_tEfNS_4arch4Sm80ELb0ELb1ELb1ELb1ELb0ELb1ELb1ELb0EEENS1_21CollectiveEpilogueFwdINS6_IJS8_S8_S9_EEENS6_IJNS7_ILi1EEESH_SH_EEESB_SD_Li128ELb1ELb1ELb0ELb0EEENS1_19SingleTileSchedulerILb1ELb0ELb1ELi128EEEEEEEEEvNT_6ParamsE)
        /*0050*/ 	.word	0x00000004


	//----- nvinfo : EIATTR_FRAME_SIZE
	.align		4
.L_24:
        /*0054*/ 	.byte	0x04, 0x11
        /*0056*/ 	.short	(.L_26 - .L_25)
	.align		4
.L_25:
        /*0058*/ 	.word	index@(_ZN7cutlass13device_kernelIN5flash19enable_sm80_to_sm89INS1_16FlashAttnFwdSm80INS1_25CollectiveMainloopFwdSm80ILi4ELi1ELb0EN4cute5tupleIJNS5_1CILi128EEENS7_ILi48EEES8_EEELi128ENS_10bfloat16_tEfNS_4arch4Sm80ELb0ELb1ELb1ELb1ELb0ELb1ELb1ELb0EEENS1_21CollectiveEpilogueFwdINS6_IJS8_S8_S9_EEENS6_IJNS7_ILi1EEESH_SH_EEESB_SD_Li128ELb1ELb1ELb0ELb0EEENS1_19SingleTileSchedulerILb1ELb0ELb1ELi128EEEEEEEEEvNT_6ParamsE)
        /*005c*/ 	.word	0x00000000


	//----- nvinfo : EIATTR_REGCOUNT
	.align		4
.L_26:
        /*0060*/ 	.byte	0x04, 0x2f
        /*0062*/ 	.short	(.L_28 - .L_27)
	.align		4
.L_27:
        /*0064*/ 	.word	index@(_ZN7cutlass13device_kernelIN5flash19enable_sm80_to_sm89INS1_16FlashAttnFwdSm80INS1_25CollectiveMainloopFwdSm80ILi4ELi1ELb0EN4cute5tupleIJNS5_1CILi128EEENS7_ILi48EEES8_EEELi128ENS_10bfloat16_tEfNS_4arch4Sm80ELb0ELb1ELb1ELb1ELb0ELb0ELb1ELb0EEENS1_21CollectiveEpilogueFwdINS6_IJS8_S8_S9_EEENS6_IJNS7_ILi1EEESH_SH_EEESB_SD_Li128ELb1ELb1ELb0ELb0EEENS1_19SingleTileSchedulerILb1ELb0ELb1ELi128EEEEEEEEEvNT_6ParamsE)
        /*0068*/ 	.word	0x00000004


	//----- nvinfo : EIATTR_FRAME_SIZE
	.align		4
.L_28:
        /*006c*/ 	.byte	0x04, 0x11
        /*006e*/ 	.short	(.L_30 - .L_29)
	.align		4
.L_29:
        /*0070*/ 	.word	index@(_ZN7cutlass13device_kernelIN5flash19enable_sm80_to_sm89INS1_16FlashAttnFwdSm80INS1_25CollectiveMainloopFwdSm80ILi4ELi1ELb0EN4cute5tupleIJNS5_1CILi128EEENS7_ILi48EEES8_EEELi128ENS_10bfloat16_tEfNS_4arch4Sm80ELb0ELb1ELb1ELb1ELb0ELb0ELb1ELb0EEENS1_21CollectiveEpilogueFwdINS6_IJS8_S8_S9_EEENS6_IJNS7_ILi1EEESH_SH_EEESB_SD_Li128ELb1ELb1ELb0ELb0EEENS1_19SingleTileSchedulerILb1ELb0ELb1ELi128EEEEEEEEEvNT_6ParamsE)
        /*0074*/ 	.word	0x00000000


	//----- nvinfo : EIATTR_REGCOUNT
	.align		4
.L_30:
        /*0078*/ 	.byte	0x04, 0x2f
        /*007a*/ 	.short	(.L_32 - .L_31)
	.align		4
.L_31:
        /*007c*/ 	.word	index@(_ZN7cutlass13device_kernelIN5flash19enable_sm80_to_sm89INS1_16FlashAttnFwdSm80INS1_25CollectiveMainloopFwdSm80ILi4ELi1ELb0EN4cute5tupleIJNS5_1CILi128EEENS7_ILi48EEES8_EEELi128ENS_10bfloat16_tEfNS_4arch4Sm80ELb0ELb1ELb1ELb0ELb0ELb0ELb1ELb0EEENS1_21CollectiveEpilogueFwdINS6_IJS8_S8_S9_EEENS6_IJNS7_ILi1EEESH_SH_EEESB_SD_Li128ELb0ELb1ELb0ELb0EEENS1_19SingleTileSchedulerILb0ELb0ELb1ELi128EEEEEEEEEvNT_6ParamsE)
        /*0080*/ 	.word	0x00000004


	//----- nvinfo : EIATTR_FRAME_SIZE
	.align		4
.L_32:
        /*0084*/ 	.byte	0x04, 0x11
        /*0086*/ 	.short	(.L_34 - .L_33)
	.align		4
.L_33:
        /*0088*/ 	.word	index@(_ZN7cutlass13device_kernelIN5flash19enable_sm80_to_sm89INS1_16FlashAttnFwdSm80INS1_25CollectiveMainloopFwdSm80ILi4ELi1ELb0EN4cute5tupleIJNS5_1CILi128EEENS7_ILi48EEES8_EEELi128ENS_10bfloat16_tEfNS_4arch4Sm80ELb0ELb1ELb1ELb0ELb0ELb0ELb1ELb0EEENS1_21CollectiveEpilogueFwdINS6_IJS8_S8_S9_EEENS6_IJNS7_ILi1EEESH_SH_EEESB_SD_Li128ELb0ELb1ELb0ELb0EEENS1_19SingleTileSchedulerILb0ELb0ELb1ELi128EEEEEEEEEvNT_6ParamsE)
        /*008c*/ 	.word	0x00000000


	//----- nvinfo : EIATTR_REGCOUNT
	.align		4
.L_34:
        /*0090*/ 	.byte	0x04, 0x2f
        /*0092*/ 	.short	(.L_36 - .L_35)
	.align		4
.L_35:
        /*0094*/ 	.word	index@(_ZN7cutlass13device_kernelIN5flash19enable_sm80_to_sm89INS1_16FlashAttnFwdSm80INS1_25CollectiveMainloopFwdSm80ILi4ELi1ELb0EN4cute5tupleIJNS5_1CILi128EEENS7_ILi64EEES8_EEELi128ENS_10bfloat16_tEfNS_4arch4Sm80ELb0ELb0ELb1ELb1ELb0ELb1ELb1ELb0EEENS1_21CollectiveEpilogueFwdINS6_IJS8_S8_S9_EEENS6_IJNS7_ILi1EEESH_SH_EEESB_SD_Li128ELb1ELb1ELb0ELb0EEENS1_19SingleTileSchedulerILb1ELb0ELb1ELi128EEEEEEEEEvNT_6ParamsE)
        /*0098*/ 	.word	0x00000004


	//----- nvinfo : EIATTR_FRAME_SIZE
	.align		4
.L_36:
        /*009c*/ 	.byte	0x04, 0x11
        /*009e*/ 	.short	(.L_38 - .L_37)
	.align		4
.L_37:
        /*00a0*/ 	.word	index@(_ZN7cutlass13device_kernelIN5flash19enable_sm80_to_sm89INS1_16FlashAttnFwdSm80INS1_25CollectiveMainloopFwdSm80ILi4ELi1ELb0EN4cute5tupleIJNS5_1CILi128EEENS7_ILi64EEES8_EEELi128ENS_10bfloat16_tEfNS_4arch4Sm80ELb0ELb0ELb1ELb1ELb0ELb1ELb1ELb0EEENS1_21CollectiveEpilogueFwdINS6_IJS8_S8_S9_EEENS6_IJNS7_ILi1EEESH_SH_EEESB_SD_Li128ELb1ELb1ELb0ELb0EEENS1_19SingleTileSchedulerILb1ELb0ELb1ELi128EEEEEEEEEvNT_6ParamsE)
        /*00a4*/ 	.word	0x00000000


	//----- nvinfo : EIATTR_REGCOUNT
	.align		4
.L_38:
        /*00a8*/ 	.byte	0x04, 0x2f
        /*00aa*/ 	.short	(.L_40 - .L_39)
	.align		4
.L_39:
        /*00ac*/ 	.word	index@(_ZN7cutlass13device_kernelIN5flash19enable_sm80_to_sm89INS1_16FlashAttnFwdSm80INS1_25CollectiveMainloopFwdSm80ILi4ELi1ELb0EN4cute5tupleIJNS5_1CILi128EEENS7_ILi64EEES8_EEELi128ENS_10bfloat16_tEfNS_4arch4Sm80ELb0ELb0ELb1ELb1ELb0ELb0ELb1ELb0EEENS1_21CollectiveEpilogueFwdINS6_IJS8_S8_S9_EEENS6_IJNS7_ILi1EEESH_SH_EEESB_SD_Li128ELb1ELb1ELb0ELb0EEENS1_19SingleTileSchedulerILb1ELb0ELb1ELi128EEEEEEEEEvNT_6ParamsE)
        /*00b0*/ 	.word	0x00000004


	//----- nvinfo : EIATTR_FRAME_SIZE
	.align		4
.L_40:
        /*00b4*/ 	.byte	0x04, 0x11
        /*00b6*/ 	.short	(.L_42 - .L_41)
	.align		4
.L_41:
        /*00b8*/ 	.word	index@(_ZN7cutlass13device_kernelIN5flash19enable_sm80_to_sm89INS1_16FlashAttnFwdSm80INS1_25CollectiveMainloopFwdSm80ILi4ELi1ELb0EN4cute5tupleIJNS5_1CILi128EEENS7_ILi64EEES8_EEELi128ENS_10bfloat16_tEfNS_4arch4Sm80ELb0ELb0ELb1ELb1ELb0ELb0ELb1ELb0EEENS1_21CollectiveEpilogueFwdINS6_IJS8_S8_S9_EEENS6_IJNS7_ILi1EEESH_SH_EEESB_SD_Li128ELb1ELb1ELb0ELb0EEENS1_19SingleTileSchedulerILb1ELb0ELb1ELi128EEEEEEEEEvNT_6ParamsE)
        /*00bc*/ 	.word	0x00000000


	//----- nvinfo : EIATTR_REGCOUNT
	.align		4
.L_42:
        /*00c0*/ 	.byte	0x04, 0x2f
        /*00c2*/ 	.short	(.L_44 - .L_43)
	.align		4
.L_43:
        /*00c4*/ 	.word	index@(_ZN7cutlass13device_kernelIN5flash19enable_sm80_to_sm89INS1_16FlashAttnFwdSm80INS1_25CollectiveMainloopFwdSm80ILi4ELi1ELb0EN4cute5tupleIJNS5_1CILi128EEENS7_ILi64EEES8_EEELi128ENS_10bfloat16_tEfNS_4arch4Sm80ELb0ELb0ELb1ELb0ELb0ELb0ELb1ELb0EEENS1_21CollectiveEpilogueFwdINS6_IJS8_S8_S9_EEENS6_IJNS7_ILi1EEESH_SH_EEESB_SD_Li128ELb0ELb1ELb0ELb0EEENS1_19SingleTileSchedulerILb0ELb0ELb1ELi128EEEEEEEEEvNT_6ParamsE)
        /*00c8*/ 	.word	0x00000004


	//----- nvinfo : EIATTR_FRAME_SIZE
	.align		4
.L_44:
        /*00cc*/ 	.byte	0x04, 0x11
        /*00ce*/ 	.short	(.L_46 - .L_45)
	.align		4
.L_45:
        /*00d0*/ 	.word	index@(_ZN7cutlass13device_kernelIN5flash19enable_sm80_to_sm89INS1_16FlashAttnFwdSm80INS1_25CollectiveMainloopFwdSm80ILi4ELi1ELb0EN4cute5tupleIJNS5_1CILi128EEENS7_ILi64EEES8_EEELi128ENS_10bfloat16_tEfNS_4arch4Sm80ELb0ELb0ELb1ELb0ELb0ELb0ELb1ELb0EEENS1_21CollectiveEpilogueFwdINS6_IJS8_S8_S9_EEENS6_IJNS7_ILi1EEESH_SH_EEESB_SD_Li128ELb0ELb1ELb0ELb0EEENS1_19SingleTileSchedulerILb0ELb0ELb1ELi128EEEEEEEEEvNT_6ParamsE)
        /*00d4*/ 	.word	0x00000000


	//----- nvinfo : EIATTR_REGCOUNT
	.align		4
.L_46:
        /*00d8*/ 	.byte	0x04, 0x2f
        /*00da*/ 	.short	(.L_48 - .L_47)
	.align		4
.L_47:
        /*00dc*/ 	.word	index@(_ZN7cutlass13device_kernelIN5flash19enable_sm80_to_sm89INS1_16FlashAttnFwdSm80INS1_25CollectiveMainloopFwdSm80ILi8ELi1ELb1EN4cute5tupleIJNS5_1CILi128EEES8_S8_EEELi128ENS_10bfloat16_tEfNS_4arch4Sm80ELb1ELb0ELb1ELb1ELb0ELb1ELb1ELb0EEENS1_21CollectiveEpilogueFwdIS9_NS6_IJNS7_ILi1EEESF_SF_EEESA_SC_Li256ELb1ELb1ELb0ELb0EEENS1_19SingleTileSchedulerILb1ELb0ELb1ELi128EEEEEEEEEvNT_6ParamsE)
        /*00e0*/ 	.word	0x00000004


	//----- nvinfo : EIATTR_FRAME_SIZE
	.align		4
.L_48:
        /*00e4*/ 	.byte	0x04, 0x11
        /*00e6*/ 	.short	(.L_50 - .L_49)
	.align		4
.L_49:
        /*00e8*/ 	.word	index@(_ZN7cutlass13device_kernelIN5flash19enable_sm80_to_sm89INS1_16FlashAttnFwdSm80INS1_25CollectiveMainloopFwdSm80ILi8ELi1ELb1EN4cute5tupleIJNS5_1CILi128EEES8_S8_EEELi128ENS_10bfloat16_tEfNS_4arch4Sm80ELb1ELb0ELb1ELb1ELb0ELb1ELb1ELb0EEENS1_21CollectiveEpilogueFwdIS9_NS6_IJNS7_ILi1EEESF_SF_EEESA_SC_Li256ELb1ELb1ELb0ELb0EEENS1_19SingleTileSchedulerILb1ELb0ELb1ELi128EEEEEEEEEvNT_6ParamsE)
        /*00ec*/ 	.word	0x00000000


	//----- nvinfo : EIATTR_REGCOUNT
	.align		4
.L_50:
        /*00f0*/ 	.byte	0x04, 0x2f
        /*00f2*/ 	.short	(.L_52 - .L_51)
	.align		4
.L_51:
        /*00f4*/ 	.word	index@(_ZN7cutlass13device_kernelIN5flash19enable_sm80_to_sm89INS1_16FlashAttnFwdSm80INS1_25CollectiveMainloopFwdSm80ILi8ELi1ELb1EN4cute5tupleIJNS5_1CILi128EEES8_S8_EEELi128ENS_10bfloat16_tEfNS_4arch4Sm80ELb1ELb0ELb1ELb1ELb0ELb0ELb1ELb0EEENS1_21CollectiveEpilogueFwdIS9_NS6_IJNS7_ILi1EEESF_SF_EEESA_SC_Li256ELb1ELb1ELb0ELb0EEENS1_19SingleTileSchedulerILb1ELb0ELb1ELi128EEEEEEEEEvNT_6ParamsE)
        /*00f8*/ 	.word	0x00000004


	//----- nvinfo : EIATTR_FRAME_SIZE
	.align		4
.L_52:
        /*00fc*/ 	.byte	0x04, 0x11
        /*00fe*/ 	.short	(.L_54 - .L_53)
	.align		4
.L_53:
        /*0100*/ 	.word	index@(_ZN7cutlass13device_kernelIN5flash19enable_sm80_to_sm89INS1_16FlashAttnFwdSm80INS1_25CollectiveMainloopFwdSm80ILi8ELi1ELb1EN4cute5tupleIJNS5_1CILi128EEES8_S8_EEELi128ENS_10bfloat16_tEfNS_4arch4Sm80ELb1ELb0ELb1ELb1ELb0ELb0ELb1ELb0EEENS1_21CollectiveEpilogueFwdIS9_NS6_IJNS7_ILi1EEESF_SF_EEESA_SC_Li256ELb1ELb1ELb0ELb0EEENS1_19SingleTileSchedulerILb1ELb0ELb1ELi128EEEEEEEEEvNT_6ParamsE)
        /*0104*/ 	.word	0x00000000


	//----- nvinfo : EIATTR_REGCOUNT
	.align		4
.L_54:
        /*0108*/ 	.byte	0x04, 0x2f
        /*010a*/ 	.short	(.L_56 - .L_55)
	.align		4
.L_55:
        /*010c*/ 	.word	index@(_ZN7cutlass13device_kernelIN5flash19enable_sm80_to_sm89INS1_16FlashAttnFwdSm80INS1_25CollectiveMainloopFwdSm80ILi8ELi1ELb1EN4cute5tupleIJNS5_1CILi128EEES8_S8_EEELi128ENS_10bfloat16_tEfNS_4arch4Sm80ELb1ELb0ELb1ELb0ELb0ELb0ELb1ELb0EEENS1_21CollectiveEpilogueFwdIS9_NS6_IJNS7_ILi1EEESF_SF_EEESA_SC_Li256ELb0ELb1ELb0ELb0EEENS1_30DynamicPersistentTileSchedulerILi256ELi256ELb0ELb1ELb0EEEEEEEEEvNT_6ParamsE)
        /*0110*/ 	.word	0x00000004


	//----- nvinfo : EIATTR_FRAME_SIZE
	.align		4
.L_56:
        /*0114*/ 	.byte	0x04, 0x11
        /*0116*/ 	.short	(.L_58 - .L_57)
	.align		4
.L_57:
        /*0118*/ 	.word	index@(_ZN7cutlass13device_kernelIN5flash19enable_sm80_to_sm89INS1_16FlashAttnFwdSm80INS1_25CollectiveMainloopFwdSm80ILi8ELi1ELb1EN4cute5tupleIJNS5_1CILi128EEES8_S8_EEELi128ENS_10bfloat16_tEfNS_4arch4Sm80ELb1ELb0ELb1ELb0ELb0ELb0ELb1ELb0EEENS1_21CollectiveEpilogueFwdIS9_NS6_IJNS7_ILi1EEESF_SF_EEESA_SC_Li256ELb0ELb1ELb0ELb0EEENS1_30DynamicPersistentTileSchedulerILi256ELi256ELb0ELb1ELb0EEEEEEEEEvNT_6ParamsE)
        /*011c*/ 	.word	0x00000000


	//----- nvinfo : EIATTR_REGCOUNT
	.align		4
.L_58:
        /*0120*/ 	.byte	0x04, 0x2f
        /*0122*/ 	.short	(.L_60 - .L_59)
	.align		4
.L_59:
        /*0124*/ 	.word	index@(_ZN7cutlass13device_kernelIN5flash19enable_sm80_to_sm89INS1_16FlashAttnFwdSm80INS1_25CollectiveMainloopFwdSm80ILi8ELi1ELb1EN4cute5tupleIJNS5_1CILi128EEENS7_ILi96EEES8_EEELi128ENS_10bfloat16_tEfNS_4arch4Sm80ELb0ELb1ELb1ELb1ELb0ELb1ELb1ELb0EEENS1_21CollectiveEpilogueFwdINS6_IJS8_S8_S9_EEENS6_IJNS7_ILi1EEESH_SH_EEESB_SD_Li256ELb1ELb1ELb0ELb0EEENS1_19SingleTileSchedulerILb1ELb0ELb1ELi128EEEEEEEEEvNT_6ParamsE)
        /*0128*/ 	.word	0x00000004


	//----- nvinfo : EIATTR_FRAME_SIZE
	.align		4
.L_60:
        /*012c*/ 	.byte	0x04, 0x11
        /*012e*/ 	.short	(.L_62 - .L_61)
	.align		4
.L_61:
        /*0130*/ 	.word	index@(_ZN7cutlass13device_kernelIN5flash19enable_sm80_to_sm89INS1_16FlashAttnFwdSm80INS1_25CollectiveMainloopFwdSm80ILi8ELi1ELb1EN4cute5tupleIJNS5_1CILi128EEENS7_ILi96EEES8_EEELi128ENS_10bfloat16_tEfNS_4arch4Sm80ELb0ELb1ELb1ELb1ELb0ELb1ELb1ELb0EEENS1_21CollectiveEpilogueFwdINS6_IJS8_S8_S9_EEENS6_IJNS7_ILi1EEESH_SH_EEESB_SD_Li256ELb1ELb1ELb0ELb0EEENS1_19SingleTileSchedulerILb1ELb0ELb1ELi128EEEEEEEEEvNT_6ParamsE)
        /*0134*/ 	.word	0x00000000


	//----- nvinfo : EIATTR_REGCOUNT
	.align		4
.L_62:
        /*0138*/ 	.byte	0x04, 0x2f
        /*013a*/ 	.short	(.L_64 - .L_63)
	.align		4
.L_63:
        /*013c*/ 	.word	index@(_ZN7cutlass13device_kernelIN5flash19enable_sm80_to_sm89INS1_16FlashAttnFwdSm80INS1_25CollectiveMainloopFwdSm80ILi8ELi1ELb1EN4cute5tupleIJNS5_1CILi128EEENS7_ILi96EEES8_EEELi128ENS_10bfloat16_tEfNS_4arch4Sm80ELb0ELb1ELb1ELb1ELb0ELb0ELb1ELb0EEENS1_21CollectiveEpilogueFwdINS6_IJS8_S8_S9_EEENS6_IJNS7_ILi1EEESH_SH_EEESB_SD_Li256ELb1ELb1ELb0ELb0EEENS1_19SingleTileSchedulerILb1ELb0ELb1ELi128EEEEEEEEEvNT_6ParamsE)
        /*0140*/ 	.word	0x00000004


	//----- nvinfo : EIATTR_FRAME_SIZE
	.align		4
.L_64:
        /*0144*/ 	.byte	0x04, 0x11
        /*0146*/ 	.short	(.L_66 - .L_65)
	.align		4
.L_65:
        /*0148*/ 	.word	index@(_ZN7cutlass13device_kernelIN5flash19enable_sm80_to_sm89INS1_16FlashAttnFwdSm80INS1_25CollectiveMainloopFwdSm80ILi8ELi1ELb1EN4cute5tupleIJNS5_1CILi128EEENS7_ILi96EEES8_EEELi128ENS_10bfloat16_tEfNS_4arch4Sm80ELb0ELb1ELb1ELb1ELb0ELb0ELb1ELb0EEENS1_21CollectiveEpilogueFwdINS6_IJS8_S8_S9_EEENS6_IJNS7_ILi1EEESH_SH_EEESB_SD_Li256ELb1ELb1ELb0ELb0EEENS1_19SingleTileSchedulerILb1ELb0ELb1ELi128EEEEEEEEEvNT_6ParamsE)
        /*014c*/ 	.word	0x00000000


	//----- nvinfo : EIATTR_REGCOUNT
	.align		4
.L_66:
        /*0150*/ 	.byte	0x04, 0x2f
        /*0152*/ 	.short	(.L_68 - .L_67)
	.align		4
.L_67:
        /*0154*/ 	.word	index@(_ZN7cutlass13device_kernelIN5flash19enable_sm80_to_sm89INS1_16FlashAttnFwdSm80INS1_25CollectiveMainloopFwdSm80ILi8ELi1ELb1EN4cute5tupleIJNS5_1CILi128EEENS7_ILi96EEES8_EEELi128ENS_10bfloat16_tEfNS_4arch4Sm80ELb0ELb1ELb1ELb0ELb0ELb0ELb1ELb0EEENS1_21CollectiveEpilogueFwdINS6_IJS8_S8_S9_EEENS6_IJNS7_ILi1EEESH_SH_EEESB_SD_Li256ELb0ELb1ELb0ELb0EEENS1_19SingleTileSchedulerILb0ELb0ELb1ELi128EEEEEEEEEvNT_6ParamsE)
        /*0158*/ 	.word	0x00000004


	//----- nvinfo : EIATTR_FRAME_SIZE
	.align		4
.L_68:
        /*015c*/ 	.byte	0x04, 0x11
        /*015e*/ 	.short	(.L_70 - .L_69)
	.align		4
.L_69:
        /*0160*/ 	.word	index@(_ZN7cutlass13device_kernelIN5flash19enable_sm80_to_sm89INS1_16FlashAttnFwdSm80INS1_25CollectiveMainloopFwdSm80ILi8ELi1ELb1EN4cute5tupleIJNS5_1CILi128EEENS7_ILi96EEES8_EEELi128ENS_10bfloat16_tEfNS_4arch4Sm80ELb0ELb1ELb1ELb0ELb0ELb0ELb1ELb0EEENS1_21CollectiveEpilogueFwdINS6_IJS8_S8_S9_EEENS6_IJNS7_ILi1EEESH_SH_EEESB_SD_Li256ELb0ELb1ELb0ELb0EEENS1_19SingleTileSchedulerILb0ELb0ELb1ELi128EEEEEEEEEvNT_6ParamsE)
        /*0164*/ 	.word	0x00000000


	//----- nvinfo : EIATTR_REGCOUNT
	.align		4
.L_70:
        /*0168*/ 	.byte	0x04, 0x2f
        /*016a*/ 	.short	(.L_72 - .L_71)
	.align		4
.L_71:
        /*016c*/ 	.word	index@(_ZN7cutlass13device_kernelIN5flash19enable_sm80_to_sm89INS1_16FlashAttnFwdSm80INS1_25CollectiveMainloopFwdSm80ILi8ELi1ELb1EN4cute5tupleIJNS5_1CILi128EEES8_S8_EEELi128ENS_10bfloat16_tEfNS_4arch4Sm80ELb0ELb0ELb1ELb1ELb0ELb1ELb1ELb0EEENS1_21CollectiveEpilogueFwdIS9_NS6_IJNS7_ILi1EEESF_SF_EEESA_SC_Li256ELb1ELb1ELb0ELb0EEENS1_19SingleTileSchedulerILb1ELb0ELb1ELi128EEEEEEEEEvNT_6ParamsE)
        /*0170*/ 	.word	0x00000004


	//----- nvinfo : EIATTR_FRAME_SIZE
	.align		4
.L_72:
        /*0174*/ 	.byte	0x04, 0x11
        /*0176*/ 	.short	(.L_74 - .L_73)
	.align		4
.L_73:
        /*0178*/ 	.word	index@(_ZN7cutlass13device_kernelIN5flash19enable_sm80_to_sm89INS1_16FlashAttnFwdSm80INS1_25CollectiveMainloopFwdSm80ILi8ELi1ELb1EN4cute5tupleIJNS5_1CILi128EEES8_S8_EEELi128ENS_10bfloat16_tEfNS_4arch4Sm80ELb0ELb0ELb1ELb1ELb0ELb1ELb1ELb0EEENS1_21CollectiveEpilogueFwdIS9_NS6_IJNS7_ILi1EEESF_SF_EEESA_SC_Li256ELb1ELb1ELb0ELb0EEENS1_19SingleTileSchedulerILb1ELb0ELb1ELi128EEEEEEEEEvNT_6ParamsE)
        /*017c*/ 	.word	0x00000000


	//----- nvinfo : EIATTR_REGCOUNT
	.align		4
.L_74:
        /*0180*/ 	.byte	0x04, 0x2f
        /*0182*/ 	.short	(.L_76 - .L_75)
	.align		4
.L_75:
        /*0184*/ 	.word	index@(_ZN7cutlass13device_kernelIN5flash19enable_sm80_to_sm89INS1_16FlashAttnFwdSm80INS1_25CollectiveMainloopFwdSm80ILi8ELi1ELb1EN4cute5tupleIJNS5_1CILi128EEES8_S8_EEELi128ENS_10bfloat16_tEfNS_4arch4Sm80ELb0ELb0ELb1ELb1ELb0ELb0ELb1ELb0EEENS1_21CollectiveEpilogueFwdIS9_NS6_IJNS7_ILi1EEESF_SF_EEESA_SC_Li256ELb1ELb1ELb0ELb0EEENS1_19SingleTileSchedulerILb1ELb0ELb1ELi128EEEEEEEEEvNT_6ParamsE)
        /*0188*/ 	.word	0x00000004


	//----- nvinfo : EIATTR_FRAME_SIZE
	.align		4
.L_76:
        /*018c*/ 	.byte	0x04, 0x11
        /*018e*/ 	.short	(.L_78 - .L_77)
	.align		4
.L_77:
        /*0190*/ 	.word	index@(_ZN7cutlass13device_kernelIN5flash19enable_sm80_to_sm89INS1_16FlashAttnFwdSm80INS1_25CollectiveMainloopFwdSm80ILi8ELi1ELb1EN4cute5tupleIJNS5_1CILi128EEES8_S8_EEELi128ENS_10bfloat16_tEfNS_4arch4Sm80ELb0ELb0ELb1ELb1ELb0ELb0ELb1ELb0EEENS1_21CollectiveEpilogueFwdIS9_NS6_IJNS7_ILi1EEESF_SF_EEESA_SC_Li256ELb1ELb1ELb0ELb0EEENS1_19SingleTileSchedulerILb1ELb0ELb1ELi128EEEEEEEEEvNT_6ParamsE)
        /*0194*/ 	.word	0x00000000


	//----- nvinfo : EIATTR_REGCOUNT
	.align		4
.L_78:
        /*0198*/ 	.byte	0x04, 0x2f
        /*019a*/ 	.short	(.L_80 - .L_79)
	.align		4
.L_79:
        /*019c*/ 	.word	index@(_ZN7cutlass13device_kernelIN5flash19enable_sm80_to_sm89INS1_16FlashAttnFwdSm80INS1_25CollectiveMainloopFwdSm80ILi8ELi1ELb1EN4cute5tupleIJNS5_1CILi128EEES8_S8_EEELi128ENS_10bfloat16_tEfNS_4arch4Sm80ELb0ELb0ELb1ELb0ELb0ELb0ELb1ELb0EEENS1_21CollectiveEpilogueFwdIS9_NS6_IJNS7_ILi1EEESF_SF_EEESA_SC_Li256ELb0ELb1ELb0ELb0EEENS1_19SingleTileSchedulerILb0ELb0ELb1ELi128EEEEEEEEEvNT_6ParamsE)
        /*01a0*/ 	.word	0x00000004


	//----- nvinfo : EIATTR_FRAME_SIZE
	.align		4
.L_80:
        /*01a4*/ 	.byte	0x04, 0x11
        /*01a6*/ 	.short	(.L_82 - .L_81)
	.align		4
.L_81:
        /*01a8*/ 	.word	index@(_ZN7cutlass13device_kernelIN5flash19enable_sm80_to_sm89INS1_16FlashAttnFwdSm80INS1_25CollectiveMainloopFwdSm80ILi8ELi1ELb1EN4cute5tupleIJNS5_1CILi128EEES8_S8_EEELi128ENS_10bfloat16_tEfNS_4arch4Sm80ELb0ELb0ELb1ELb0ELb0ELb0ELb1ELb0EEENS1_21CollectiveEpilogueFwdIS9_NS6_IJNS7_ILi1EEESF_SF_EEESA_SC_Li256ELb0ELb1ELb0ELb0EEENS1_19SingleTileSchedulerILb0ELb0ELb1ELi128EEEEEEEEEvNT_6ParamsE)
        /*01ac*/ 	.word	0x00000000


	//----- nvinfo : EIATTR_MIN_STACK_SIZE
	.align		4
.L_82:
        /*01b0*/ 	.byte	0x04, 0x12
        /*01b2*/ 	.short	(.L_84 - .L_83)
	.align		4
.L_83:
        /*01b4*/ 	.word	index@(_ZN7cutlass13device_kernelIN5flash19enable_sm80_to_sm89INS1_16FlashAttnFwdSm80INS1_25CollectiveMainloopFwdSm80ILi8ELi1ELb1EN4cute5tupleIJNS5_1CILi128EEES8_S8_EEELi128ENS_10bfloat16_tEfNS_4arch4Sm80ELb0ELb0ELb1ELb0ELb0ELb0ELb1ELb0EEENS1_21CollectiveEpilogueFwdIS9_NS6_IJNS7_ILi1EEESF_SF_EEESA_SC_Li256ELb0ELb1ELb0ELb0EEENS1_19SingleTileSchedulerILb0ELb0ELb1ELi128EEEEEEEEEvNT_6ParamsE)
        /*01b8*/ 	.word	0x00000000


	//----- nvinfo : EIATTR_MIN_STACK_SIZE
	.align		4
.L_84:
        /*01bc*/ 	.byte	0x04, 0x12
        /*01be*/ 	.short	(.L_86 - .L_85)
	.align		4
.L_85:
        /*01c0*/ 	.word	index@(_ZN7cutlass13device_kernelIN5flash19enable_sm80_to_sm89INS1_16FlashAttnFwdSm80INS1_25CollectiveMainloopFwdSm80ILi8ELi1ELb1EN4cute5tupleIJNS5_1CILi128EEES8_S8_EEELi128ENS_10bfloat16_tEfNS_4arch4Sm80ELb0ELb0ELb1ELb1ELb0ELb0ELb1ELb0EEENS1_21CollectiveEpilogueFwdIS9_NS6_IJNS7_ILi1EEESF_SF_EEESA_SC_Li256ELb1ELb1ELb0ELb0EEENS1_19SingleTileSchedulerILb1ELb0ELb1ELi128EEEEEEEEEvNT_6ParamsE)
        /*01c4*/ 	.word	0x00000000


	//----- nvinfo : EIATTR_MIN_STACK_SIZE
	.align		4
.L_86:
        /*01c8*/ 	.byte	0x04, 0x12
        /*01ca*/ 	.short	(.L_88 - .L_87)
	.align		4
.L_87:
        /*01cc*/ 	.word	index@(_ZN7cutlass13device_kernelIN5flash19enable_sm80_to_sm89INS1_16FlashAttnFwdSm80INS1_25CollectiveMainloopFwdSm80ILi8ELi1ELb1EN4cute5tupleIJNS5_1CILi128EEES8_S8_EEELi128ENS_10bfloat16_tEfNS_4arch4Sm80ELb0ELb0ELb1ELb1ELb0ELb1ELb1ELb0EEENS1_21CollectiveEpilogueFwdIS9_NS6_IJNS7_ILi1EEESF_SF_EEESA_SC_Li256ELb1ELb1ELb0ELb0EEENS1_19SingleTileSchedulerILb1ELb0ELb1ELi128EEEEEEEEEvNT_6ParamsE)
        /*01d0*/ 	.word	0x00000000


	//----- nvinfo : EIATTR_MIN_STACK_SIZE
	.align		4
.L_88:
        /*01d4*/ 	.byte	0x04, 0x12
        /*01d6*/ 	.short	(.L_90 - .L_89)
	.align		4
.L_89:
        /*01d8*/ 	.word	index@(_ZN7cutlass13device_kernelIN5flash19enable_sm80_to_sm89INS1_16FlashAttnFwdSm80INS1_25CollectiveMainloopFwdSm80ILi8ELi1ELb1EN4cute5tupleIJNS5_1CILi128EEENS7_ILi96EEES8_EEELi128ENS_10bfloat16_tEfNS_4arch4Sm80ELb0ELb1ELb1ELb0ELb0ELb0ELb1ELb0EEENS1_21CollectiveEpilogueFwdINS6_IJS8_S8_S9_EEENS6_IJNS7_ILi1EEESH_SH_EEESB_SD_Li256ELb0ELb1ELb0ELb0EEENS1_19SingleTileSchedulerILb0ELb0ELb1ELi128EEEEEEEEEvNT_6ParamsE)
        /*01dc*/ 	.word	0x00000000


	//----- nvinfo : EIATTR_MIN_STACK_SIZE
	.align		4
.L_90:
        /*01e0*/ 	.byte	0x04, 0x12
        /*01e2*/ 	.short	(.L_92 - .L_91)
	.align		4
.L_91:
        /*01e4*/ 	.word	index@(_ZN7cutlass13device_kernelIN5flash19enable_sm80_to_sm89INS1_16FlashAttnFwdSm80INS1_25CollectiveMainloopFwdSm80ILi8ELi1ELb1EN4cute5tupleIJNS5_1CILi128EEENS7_ILi96EEES8_EEELi128ENS_10bfloat16_tEfNS_4arch4Sm80ELb0ELb1ELb1ELb1ELb0ELb0ELb1ELb0EEENS1_21CollectiveEpilogueFwdINS6_IJS8_S8_S9_EEENS6_IJNS7_ILi1EEESH_SH_EEESB_SD_Li256ELb1ELb1ELb0ELb0EEENS1_19SingleTileSchedulerILb1ELb0ELb1ELi128EEEEEEEEEvNT_6ParamsE)
        /*01e8*/ 	.word	0x00000000


	//----- nvinfo : EIATTR_MIN_STACK_SIZE
	.align		4
.L_92:
        /*01ec*/ 	.byte	0x04, 0x12
        /*01ee*/ 	.short	(.L_94 - .L_93)
	.align		4
.L_93:
        /*01f0*/ 	.word	index@(_ZN7cutlass13device_kernelIN5flash19enable_sm80_to_sm89INS1_16FlashAttnFwdSm80INS1_25CollectiveMainloopFwdSm80ILi8ELi1ELb1EN4cute5tupleIJNS5_1CILi128EEENS7_ILi96EEES8_EEELi128ENS_10bfloat16_tEfNS_4arch4Sm80ELb0ELb1ELb1ELb1ELb0ELb1ELb1ELb0EEENS1_21CollectiveEpilogueFwdINS6_IJS8_S8_S9_EEENS6_IJNS7_ILi1EEESH_SH_EEESB_SD_Li256ELb1ELb1ELb0ELb0EEENS1_19SingleTileSchedulerILb1ELb0ELb1ELi128EEEEEEEEEvNT_6ParamsE)
        /*01f4*/ 	.word	0x00000000


	//----- nvinfo : EIATTR_MIN_STACK_SIZE
	.align		4
.L_94:
        /*01f8*/ 	.byte	0x04, 0x12
        /*01fa*/ 	.short	(.L_96 - .L_95)
	.align		4
.L_95:
        /*01fc*/ 	.word	index@(_ZN7cutlass13device_kernelIN5flash19enable_sm80_to_sm89INS1_16FlashAttnFwdSm80INS1_25CollectiveMainloopFwdSm80ILi8ELi1ELb1EN4cute5tupleIJNS5_1CILi128EEES8_S8_EEELi128ENS_10bfloat16_tEfNS_4arch4Sm80ELb1ELb0ELb1ELb0ELb0ELb0ELb1ELb0EEENS1_21CollectiveEpilogueFwdIS9_NS6_IJNS7_ILi1EEESF_SF_EEESA_SC_Li256ELb0ELb1ELb0ELb0EEENS1_30DynamicPersistentTileSchedulerILi256ELi256ELb0ELb1ELb0EEEEEEEEEvNT_6ParamsE)
        /*0200*/ 	.word	0x00000000


	//----- nvinfo : EIATTR_MIN_STACK_SIZE
	.align		4
.L_96:
        /*0204*/ 	.byte	0x04, 0x12
        /*0206*/ 	.short	(.L_98 - .L_97)
	.align		4
.L_97:
        /*0208*/ 	.word	index@(_ZN7cutlass13device_kernelIN5flash19enable_sm80_to_sm89INS1_16FlashAttnFwdSm80INS1_25CollectiveMainloopFwdSm80ILi8ELi1ELb1EN4cute5tupleIJNS5_1CILi128EEES8_S8_EEELi128ENS_10bfloat16_tEfNS_4arch4Sm80ELb1ELb0ELb1ELb1ELb0ELb0ELb1ELb0EEENS1_21CollectiveEpilogueFwdIS9_NS6_IJNS7_ILi1EEESF_SF_EEESA_SC_Li256ELb1ELb1ELb0ELb0EEENS1_19SingleTileSchedulerILb1ELb0ELb1ELi128EEEEEEEEEvNT_6ParamsE)
        /*020c*/ 	.word	0x00000000


	//----- nvinfo : EIATTR_MIN_STACK_SIZE
	.align		4
.L_98:
        /*0210*/ 	.byte	0x04, 0x12
        /*0212*/ 	.short	(.L_100 - .L_99)
	.align		4
.L_99:
        /*0214*/ 	.word	index@(_ZN7cutlass13device_kernelIN5flash19enable_sm80_to_sm89INS1_16FlashAttnFwdSm80INS1_25CollectiveMainloopFwdSm80ILi8ELi1ELb1EN4cute5tupleIJNS5_1CILi128EEES8_S8_EEELi128ENS_10bfloat16_tEfNS_4arch4Sm80ELb1ELb0ELb1ELb1ELb0ELb1ELb1ELb0EEENS1_21CollectiveEpilogueFwdIS9_NS6_IJNS7_ILi1EEESF_SF_EEESA_SC_Li256ELb1ELb1ELb0ELb0EEENS1_19SingleTileSchedulerILb1ELb0ELb1ELi128EEEEEEEEEvNT_6ParamsE)
        /*0218*/ 	.word	0x00000000


	//----- nvinfo : EIATTR_MIN_STACK_SIZE
	.align		4
.L_100:
        /*021c*/ 	.byte	0x04, 0x12
        /*021e*/ 	.short	(.L_102 - .L_101)
	.align		4
.L_101:
        /*0220*/ 	.word	index@(_ZN7cutlass13device_kernelIN5flash19enable_sm80_to_sm89INS1_16FlashAttnFwdSm80INS1_25CollectiveMainloopFwdSm80ILi4ELi1ELb0EN4cute5tupleIJNS5_1CILi128EEENS7_ILi64EEES8_EEELi128ENS_10bfloat16_tEfNS_4arch4Sm80ELb0ELb0ELb1ELb0ELb0ELb0ELb1ELb0EEENS1_21CollectiveEpilogueFwdINS6_IJS8_S8_S9_EEENS6_IJNS7_ILi1EEESH_SH_EEESB_SD_Li128ELb0ELb1ELb0ELb0EEENS1_19SingleTileSchedulerILb0ELb0ELb1ELi128EEEEEEEEEvNT_6ParamsE)
        /*0224*/ 	.word	0x00000000


	//----- nvinfo : EIATTR_MIN_STACK_SIZE
	.align		4
.L_102:
        /*0228*/ 	.byte	0x04, 0x12
        /*022a*/ 	.short	(.L_104 - .L_103)
	.align		4
.L_103:
        /*022c*/ 	.word	index@(_ZN7cutlass13device_kernelIN5flash19enable_sm80_to_sm89INS1_16FlashAttnFwdSm80INS1_25CollectiveMainloopFwdSm80ILi4ELi1ELb0EN4cute5tupleIJNS5_1CILi128EEENS7_ILi64EEES8_EEELi128ENS_10bfloat16_tEfNS_4arch4Sm80ELb0ELb0ELb1ELb1ELb0ELb0ELb1ELb0EEENS1_21CollectiveEpilogueFwdINS6_IJS8_S8_S9_EEENS6_IJNS7_ILi1EEESH_SH_EEESB_SD_Li128ELb1ELb1ELb0ELb0EEENS1_19SingleTileSchedulerILb1ELb0ELb1ELi128EEEEEEEEEvNT_6ParamsE)
        /*0230*/ 	.word	0x00000000


	//----- nvinfo : EIATTR_MIN_STACK_SIZE
	.align		4
.L_104:
        /*0234*/ 	.byte	0x04, 0x12
        /*0236*/ 	.short	(.L_106 - .L_105)
	.align		4
.L_105:
        /*0238*/ 	.word	index@(_ZN7cutlass13device_kernelIN5flash19enable_sm80_to_sm89INS1_16FlashAttnFwdSm80INS1_25CollectiveMainloopFwdSm80ILi4ELi1ELb0EN4cute5tupleIJNS5_1CILi128EEENS7_ILi64EEES8_EEELi128ENS_10bfloat16_tEfNS_4arch4Sm80ELb0ELb0ELb1ELb1ELb0ELb1ELb1ELb0EEENS1_21CollectiveEpilogueFwdINS6_IJS8_S8_S9_EEENS6_IJNS7_ILi1EEESH_SH_EEESB_SD_Li128ELb1ELb1ELb0ELb0EEENS1_19SingleTileSchedulerILb1ELb0ELb1ELi128EEEEEEEEEvNT_6ParamsE)
        /*023c*/ 	.word	0x00000000


	//----- nvinfo : EIATTR_MIN_STACK_SIZE
	.align		4
.L_106:
        /*0240*/ 	.byte	0x04, 0x12
        /*0242*/ 	.short	(.L_108 - .L_107)
	.align		4
.L_107:
        /*0244*/ 	.word	index@(_ZN7cutlass13device_kernelIN5flash19enable_sm80_to_sm89INS1_16FlashAttnFwdSm80INS1_25CollectiveMainloopFwdSm80ILi4ELi1ELb0EN4cute5tupleIJNS5_1CILi128EEENS7_ILi48EEES8_EEELi128ENS_10bfloat16_tEfNS_4arch4Sm80ELb0ELb1ELb1ELb0ELb0ELb0ELb1ELb0EEENS1_21CollectiveEpilogueFwdINS6_IJS8_S8_S9_EEENS6_IJNS7_ILi1EEESH_SH_EEESB_SD_Li128ELb0ELb1ELb0ELb0EEENS1_19SingleTileSchedulerILb0ELb0ELb1ELi128EEEEEEEEEvNT_6ParamsE)
        /*0248*/ 	.word	0x00000000


	//----- nvinfo : EIATTR_MIN_STACK_SIZE
	.align		4
.L_108:
        /*024c*/ 	.byte	0x04, 0x12
        /*024e*/ 	.short	(.L_110 - .L_109)
	.align		4
.L_109:
        /*0250*/ 	.word	index@(_ZN7cutlass13device_kernelIN5flash19enable_sm80_to_sm89INS1_16FlashAttnFwdSm80INS1_25CollectiveMainloopFwdSm80ILi4ELi1ELb0EN4cute5tupleIJNS5_1CILi128EEENS7_ILi48EEES8_EEELi128ENS_10bfloat16_tEfNS_4arch4Sm80ELb0ELb1ELb1ELb1ELb0ELb0ELb1ELb0EEENS1_21CollectiveEpilogueFwdINS6_IJS8_S8_S9_EEENS6_IJNS7_ILi1EEESH_SH_EEESB_SD_Li128ELb1ELb1ELb0ELb0EEENS1_19SingleTileSchedulerILb1ELb0ELb1ELi128EEEEEEEEEvNT_6ParamsE)
        /*0254*/ 	.word	0x00000000


	//----- nvinfo : EIATTR_MIN_STACK_SIZE
	.align		4
.L_110:
        /*0258*/ 	.byte	0x04, 0x12
        /*025a*/ 	.short	(.L_112 - .L_111)
	.align		4
.L_111:
        /*025c*/ 	.word	index@(_ZN7cutlass13device_kernelIN5flash19enable_sm80_to_sm89INS1_16FlashAttnFwdSm80INS1_25CollectiveMainloopFwdSm80ILi4ELi1ELb0EN4cute5tupleIJNS5_1CILi128EEENS7_ILi48EEES8_EEELi128ENS_10bfloat16_tEfNS_4arch4Sm80ELb0ELb1ELb1ELb1ELb0ELb1ELb1ELb0EEENS1_21CollectiveEpilogueFwdINS6_IJS8_S8_S9_EEENS6_IJNS7_ILi1EEESH_SH_EEESB_SD_Li128ELb1ELb1ELb0ELb0EEENS1_19SingleTileSchedulerILb1ELb0ELb1ELi128EEEEEEEEEvNT_6ParamsE)
        /*0260*/ 	.word	0x00000000


	//----- nvinfo : EIATTR_MIN_STACK_SIZE
	.align		4
.L_112:
        /*0264*/ 	.byte	0x04, 0x12
        /*0266*/ 	.short	(.L_114 - .L_113)
	.align		4
.L_113:
        /*0268*/ 	.word	index@(_ZN7cutlass13device_kernelIN5flash19enable_sm80_to_sm89INS1_16FlashAttnFwdSm80INS1_25CollectiveMainloopFwdSm80ILi4ELi1ELb0EN4cute5tupleIJNS5_1CILi128EEENS7_ILi64EEES8_EEELi128ENS_10bfloat16_tEfNS_4arch4Sm80ELb1ELb0ELb1ELb0ELb0ELb0ELb1ELb0EEENS1_21CollectiveEpilogueFwdINS6_IJS8_S8_S9_EEENS6_IJNS7_ILi1EEESH_SH_EEESB_SD_Li128ELb0ELb1ELb0ELb0EEENS1_30DynamicPersistentTileSchedulerILi128ELi128ELb0ELb1ELb0EEEEEEEEEvNT_6ParamsE)
        /*026c*/ 	.word	0x00000000


	//----- nvinfo : EIATTR_MIN_STACK_SIZE
	.align		4
.L_114:
        /*0270*/ 	.byte	0x04, 0x12
        /*0272*/ 	.short	(.L_116 - .L_115)
	.align		4
.L_115:
        /*0274*/ 	.word	index@(_ZN7cutlass13device_kernelIN5flash19enable_sm80_to_sm89INS1_16FlashAttnFwdSm80INS1_25CollectiveMainloopFwdSm80ILi4ELi1ELb0EN4cute5tupleIJNS5_1CILi128EEENS7_ILi64EEES8_EEELi128ENS_10bfloat16_tEfNS_4arch4Sm80ELb1ELb0ELb1ELb1ELb0ELb0ELb1ELb0EEENS1_21CollectiveEpilogueFwdINS6_IJS8_S8_S9_EEENS6_IJNS7_ILi1EEESH_SH_EEESB_SD_Li128ELb1ELb1ELb0ELb0EEENS1_19SingleTileSchedulerILb1ELb0ELb1ELi128EEEEEEEEEvNT_6ParamsE)
        /*0278*/ 	.word	0x00000000


	//----- nvinfo : EIATTR_MIN_STACK_SIZE
	.align		4
.L_116:
        /*027c*/ 	.byte	0x04, 0x12
        /*027e*/ 	.short	(.L_118 - .L_117)
	.align		4
.L_117:
        /*0280*/ 	.word	index@(_ZN7cutlass13device_kernelIN5flash19enable_sm80_to_sm89INS1_16FlashAttnFwdSm80INS1_25CollectiveMainloopFwdSm80ILi4ELi1ELb0EN4cute5tupleIJNS5_1CILi128EEENS7_ILi64EEES8_EEELi128ENS_10bfloat16_tEfNS_4arch4Sm80ELb1ELb0ELb1ELb1ELb0ELb1ELb1ELb0EEENS1_21CollectiveEpilogueFwdINS6_IJS8_S8_S9_EEENS6_IJNS7_ILi1EEESH_SH_EEESB_SD_Li128ELb1ELb1ELb0ELb0EEENS1_19SingleTileSchedulerILb1ELb0ELb1ELi128EEEEEEEEEvNT_6ParamsE)
        /*0284*/ 	.word	0x00000000
.L_118:


//--------------------- .nv.compat                --------------------------
	.section	.nv.compat,"",@"SHT_CUDA_COMPAT_INFO"
	.align	4
        /*0000*/ 	.byte	0x02, 0x09, 0x01, 0x00, 0x02, 0x02, 0x01, 0x00, 0x02, 0x05, 0x05, 0x00, 0x03, 0x07, 0x01, 0x01
        /*0010*/ 	.byte	0x02, 0x03, 0x00, 0x00, 0x02, 0x06, 0x01, 0x00, 0x04, 0x0b, 0x08, 0x00, 0x00, 0x00, 0x00, 0x00
        /*0020*/ 	.byte	0x00, 0x00, 0x00, 0x00


//--------------------- .nv.info._ZN7cutlass13device_kernelIN5flash19enable_sm80_to_sm89INS1_16FlashAttnFwdSm80INS1_25CollectiveMainloopFwdSm80ILi8ELi1ELb1EN4cute5tupleIJNS5_1CILi128EEES8_S8_EEELi128ENS_10bfloat16_tEfNS_4arch4Sm80ELb0ELb0ELb1ELb0ELb0ELb0ELb1ELb0EEENS1_21CollectiveEpilogueFwdIS9_NS6_IJNS7_ILi1EEESF_SF_EEESA_SC_Li256ELb0ELb1ELb0ELb0EEENS1_19SingleTileSchedulerILb0ELb0ELb1ELi128EEEEEEEEEvNT_6ParamsE --------------------------
	.section	.nv.info._ZN7cutlass13device_kernelIN5flash19enable_sm80_to_sm89INS1_16FlashAttnFwdSm80INS1_25CollectiveMainloopFwdSm80ILi8ELi1ELb1EN4cute5tupleIJNS5_1CILi128EEES8_S8_EEELi128ENS_10bfloat16_tEfNS_4arch4Sm80ELb0ELb0ELb1ELb0ELb0ELb0ELb1ELb0EEENS1_21CollectiveEpilogueFwdIS9_NS6_IJNS7_ILi1EEESF_SF_EEESA_SC_Li256ELb0ELb1ELb0ELb0EEENS1_19SingleTileSchedulerILb0ELb0ELb1ELi128EEEEEEEEEvNT_6ParamsE,"",@"SHT_CUDA_INFO"
	.sectionflags	@""
	.align	4


	//----- nvinfo : EIATTR_CUDA_API_VERSION
	.align		4
        /*0000*/ 	.byte	0x04, 0x37
        /*0002*/ 	.short	(.L_120 - .L_119)
.L_119:
        /*0004*/ 	.word	0x00000082


	//----- nvinfo : EIATTR_KPARAM_INFO
	.align		4
.L_120:
        /*0008*/ 	.byte	0x04, 0x17
        /*000a*/ 	.short	(.L_122 - .L_121)
.L_121:
        /*000c*/ 	.word	0x00000000
        /*0010*/ 	.short	0x0000
        /*0012*/ 	.short	0x0000
        /*0014*/ 	.byte	0x00, 0xf0, 0x61, 0x10


	//----- nvinfo : EIATTR_SPARSE_MMA_MASK
	.align		4
.L_122:
        /*0018*/ 	.byte	0x03, 0x50
        /*001a*/ 	.short	0x0000


	//----- nvinfo : EIATTR_MAXREG_COUNT
	.align		4
        /*001c*/ 	.byte	0x03, 0x1b
        /*001e*/ 	.short	0x00ff


	//----- nvinfo : EIATTR_MERCURY_ISA_VERSION
	.align		4
        /*0020*/ 	.byte	0x03, 0x5f
        /*0022*/ 	.short	0x0101


	//----- nvinfo : EIATTR_VRC_CTA_INIT_COUNT
	.align		4
        /*0024*/ 	.byte	0x02, 0x4a
	.zero		1
	.zero		1


	//----- nvinfo : EIATTR_EXIT_INSTR_OFFSETS
	.align		4
        /*0028*/ 	.byte	0x04, 0x1c
        /*002a*/ 	.short	(.L_124 - .L_123)


	//   ....[0]....
.L_123:
        /*002c*/ 	.word	0x00000010


	//----- nvinfo : EIATTR_MAX_THREADS
	.align		4
.L_124:
        /*0030*/ 	.byte	0x04, 0x05
        /*0032*/ 	.short	(.L_126 - .L_125)
.L_125:
        /*0034*/ 	.word	0x00000100
        /*0038*/ 	.word	0x00000001
        /*003c*/ 	.word	0x00000001


	//----- nvinfo : EIATTR_CBANK_PARAM_SIZE
	.align		4
.L_126:
        /*0040*/ 	.byte	0x03, 0x19
        /*0042*/ 	.short	0x0418


	//----- nvinfo : EIATTR_PARAM_CBANK
	.align		4
        /*0044*/ 	.byte	0x04, 0x0a
        /*0046*/ 	.short	(.L_128 - .L_127)
	.align		4
.L_127:
        /*0048*/ 	.word	index@(.nv.constant0._ZN7cutlass13device_kernelIN5flash19enable_sm80_to_sm89INS1_16FlashAttnFwdSm80INS1_25CollectiveMainloopFwdSm80ILi8ELi1ELb1EN4cute5tupleIJNS5_1CILi128EEES8_S8_EEELi128ENS_10bfloat16_tEfNS_4arch4Sm80ELb0ELb0ELb1ELb0ELb0ELb0ELb1ELb0EEENS1_21CollectiveEpilogueFwdIS9_NS6_IJNS7_ILi1EEESF_SF_EEESA_SC_Li256ELb0ELb1ELb0ELb0EEENS1_19SingleTileSchedulerILb0ELb0ELb1ELi128EEEEEEEEEvNT_6ParamsE)
        /*004c*/ 	.short	0x0380
        /*004e*/ 	.short	0x0418


	//----- nvinfo : EIATTR_SW_WAR
	.align		4
.L_128:
        /*0050*/ 	.byte	0x04, 0x36
        /*0052*/ 	.short	(.L_130 - .L_129)
.L_129:
        /*0054*/ 	.word	0x00000008
.L_130:


//--------------------- .nv.info._ZN7cutlass13device_kernelIN5flash19enable_sm80_to_sm89INS1_16FlashAttnFwdSm80INS1_25CollectiveMainloopFwdSm80ILi8ELi1ELb1EN4cute5tupleIJNS5_1CILi128EEES8_S8_EEELi128ENS_10bfloat16_tEfNS_4arch4Sm80ELb0ELb0ELb1ELb1ELb0ELb0ELb1ELb0EEENS1_21CollectiveEpilogueFwdIS9_NS6_IJNS7_ILi1EEESF_SF_EEESA_SC_Li256ELb1ELb1ELb0ELb0EEENS1_19SingleTileSchedulerILb1ELb0ELb1ELi128EEEEEEEEEvNT_6ParamsE --------------------------
	.section	.nv.info._ZN7cutlass13device_kernelIN5flash19enable_sm80_to_sm89INS1_16FlashAttnFwdSm80INS1_25CollectiveMainloopFwdSm80ILi8ELi1ELb1EN4cute5tupleIJNS5_1CILi128EEES8_S8_EEELi128ENS_10bfloat16_tEfNS_4arch4Sm80ELb0ELb0ELb1ELb1ELb0ELb0ELb1ELb0EEENS1_21CollectiveEpilogueFwdIS9_NS6_IJNS7_ILi1EEESF_SF_EEESA_SC_Li256ELb1ELb1ELb0ELb0EEENS1_19SingleTileSchedulerILb1ELb0ELb1ELi128EEEEEEEEEvNT_6ParamsE,"",@"SHT_CUDA_INFO"
	.sectionflags	@""
	.align	4


	//----- nvinfo : EIATTR_CUDA_API_VERSION
	.align		4
        /*0000*/ 	.byte	0x04, 0x37
        /*0002*/ 	.short	(.L_132 - .L_131)
.L_131:
        /*0004*/ 	.word	0x00000082


	//----- nvinfo : EIATTR_KPARAM_INFO
	.align		4
.L_132:
        /*0008*/ 	.byte	0x04, 0x17
        /*000a*/ 	.short	(.L_134 - .L_133)
.L_133:
        /*000c*/ 	.word	0x00000000
        /*0010*/ 	.short	0x0000
        /*0012*/ 	.short	0x0000
        /*0014*/ 	.byte	0x00, 0xf0, 0x61, 0x10


	//----- nvinfo : EIATTR_SPARSE_MMA_MASK
	.align		4
.L_134:
        /*0018*/ 	.byte	0x03, 0x50
        /*001a*/ 	.short	0x0000


	//----- nvinfo : EIATTR_MAXREG_COUNT
	.align		4
        /*001c*/ 	.byte	0x03, 0x1b
        /*001e*/ 	.short	0x00ff


	//----- nvinfo : EIATTR_MERCURY_ISA_VERSION
	.align		4
        /*0020*/ 	.byte	0x03, 0x5f
        /*0022*/ 	.short	0x0101


	//----- nvinfo : EIATTR_VRC_CTA_INIT_COUNT
	.align		4
        /*0024*/ 	.byte	0x02, 0x4a
	.zero		1
	.zero		1


	//----- nvinfo : EIATTR_EXIT_INSTR_OFFSETS
	.align		4
        /*0028*/ 	.byte	0x04, 0x1c
        /*002a*/ 	.short	(.L_136 - .L_135)


	//   ....[0]....
.L_135:
        /*002c*/ 	.word	0x00000010


	//----- nvinfo : EIATTR_MAX_THREADS
	.align		4
.L_136:
        /*0030*/ 	.byte	0x04, 0x05
        /*0032*/ 	.short	(.L_138 - .L_137)
.L_137:
        /*0034*/ 	.word	0x00000100
        /*0038*/ 	.word	0x00000001
        /*003c*/ 	.word	0x00000001


	//----- nvinfo : EIATTR_CBANK_PARAM_SIZE
	.align		4
.L_138:
        /*0040*/ 	.byte	0x03, 0x19
        /*0042*/ 	.short	0x0418


	//----- nvinfo : EIATTR_PARAM_CBANK
	.align		4
        /*0044*/ 	.byte	0x04, 0x0a
        /*0046*/ 	.short	(.L_140 - .L_139)
	.align		4
.L_139:
        /*0048*/ 	.word	index@(.nv.constant0._ZN7cutlass13device_kernelIN5flash19enable_sm80_to_sm89INS1_16FlashAttnFwdSm80INS1_25CollectiveMainloopFwdSm80ILi8ELi1ELb1EN4cute5tupleIJNS5_1CILi128EEES8_S8_EEELi128ENS_10bfloat16_tEfNS_4arch4Sm80ELb0ELb0ELb1ELb1ELb0ELb0ELb1ELb0EEENS1_21CollectiveEpilogueFwdIS9_NS6_IJNS7_ILi1EEESF_SF_EEESA_SC_Li256ELb1ELb1ELb0ELb0EEENS1_19SingleTileSchedulerILb1ELb0ELb1ELi128EEEEEEEEEvNT_6ParamsE)
        /*004c*/ 	.short	0x0380
        /*004e*/ 	.short	0x0418


	//----- nvinfo : EIATTR_SW_WAR
	.align		4
.L_140:
        /*0050*/ 	.byte	0x04, 0x36
        /*0052*/ 	.short	(.L_142 - .L_141)
.L_141:
        /*0054*/ 	.word	0x00000008
.L_142:


//--------------------- .nv.info._ZN7cutlass13device_kernelIN5flash19enable_sm80_to_sm89INS1_16FlashAttnFwdSm80INS1_25CollectiveMainloopFwdSm80ILi8ELi1ELb1EN4cute5tupleIJNS5_1CILi128EEES8_S8_EEELi128ENS_10bfloat16_tEfNS_4arch4Sm80ELb0ELb0ELb1ELb1ELb0ELb1ELb1ELb0EEENS1_21CollectiveEpilogueFwdIS9_NS6_IJNS7_ILi1EEESF_SF_EEESA_SC_Li256ELb1ELb1ELb0ELb0EEENS1_19SingleTileSchedulerILb1ELb0ELb1ELi128EEEEEEEEEvNT_6ParamsE --------------------------
	.section	.nv.info._ZN7cutlass13device_kernelIN5flash19enable_sm80_to_sm89INS1_16FlashAttnFwdSm80INS1_25CollectiveMainloopFwdSm80ILi8ELi1ELb1EN4cute5tupleIJNS5_1CILi128EEES8_S8_EEELi128ENS_10bfloat16_tEfNS_4arch4Sm80ELb0ELb0ELb1ELb1ELb0ELb1ELb1ELb0EEENS1_21CollectiveEpilogueFwdIS9_NS6_IJNS7_ILi1EEESF_SF_EEESA_SC_Li256ELb1ELb1ELb0ELb0EEENS1_19SingleTileSchedulerILb1ELb0ELb1ELi128EEEEEEEEEvNT_6ParamsE,"",@"SHT_CUDA_INFO"
	.sectionflags	@""
	.align	4


	//----- nvinfo : EIATTR_CUDA_API_VERSION
	.align		4
        /*0000*/ 	.byte	0x04, 0x37
        /*0002*/ 	.short	(.L_144 - .L_143)
.L_143:
        /*0004*/ 	.word	0x00000082


	//----- nvinfo : EIATTR_KPARAM_INFO
	.align		4
.L_144:
        /*0008*/ 	.byte	0x04, 0x17
        /*000a*/ 	.short	(.L_146 - .L_145)
.L_145:
        /*000c*/ 	.word	0x00000000
        /*0010*/ 	.short	0x0000
        /*0012*/ 	.short	0x0000
        /*0014*/ 	.byte	0x00, 0xf0, 0x61, 0x10


	//----- nvinfo : EIATTR_SPARSE_MMA_MASK
	.align		4
.L_146:
        /*0018*/ 	.byte	0x03, 0x50
        /*001a*/ 	.short	0x0000


	//----- nvinfo : EIATTR_MAXREG_COUNT
	.align		4
        /*001c*/ 	.byte	0x03, 0x1b
        /*001e*/ 	.short	0x00ff


	//----- nvinfo : EIATTR_MERCURY_ISA_VERSION
	.align		4
        /*0020*/ 	.byte	0x03, 0x5f
        /*0022*/ 	.short	0x0101


	//----- nvinfo : EIATTR_VRC_CTA_INIT_COUNT
	.align		4
        /*0024*/ 	.byte	0x02, 0x4a
	.zero		1
	.zero		1


	//----- nvinfo : EIATTR_EXIT_INSTR_OFFSETS
	.align		4
        /*0028*/ 	.byte	0x04, 0x1c
        /*002a*/ 	.short	(.L_148 - .L_147)


	//   ....[0]....
.L_147:
        /*002c*/ 	.word	0x00000010


	//----- nvinfo : EIATTR_MAX_THREADS
	.align		4
.L_148:
        /*0030*/ 	.byte	0x04, 0x05
        /*0032*/ 	.short	(.L_150 - .L_149)
.L_149:
        /*0034*/ 	.word	0x00000100
        /*0038*/ 	.word	0x00000001
        /*003c*/ 	.word	0x00000001


	//----- nvinfo : EIATTR_CBANK_PARAM_SIZE
	.align		4
.L_150:
        /*0040*/ 	.byte	0x03, 0x19
        /*0042*/ 	.short	0x0418


	//----- nvinfo : EIATTR_PARAM_CBANK
	.align		4
        /*0044*/ 	.byte	0x04, 0x0a
        /*0046*/ 	.short	(.L_152 - .L_151)
	.align		4
.L_151:
        /*0048*/ 	.word	index@(.nv.constant0._ZN7cutlass13device_kernelIN5flash19enable_sm80_to_sm89INS1_16FlashAttnFwdSm80INS1_25CollectiveMainloopFwdSm80ILi8ELi1ELb1EN4cute5tupleIJNS5_1CILi128EEES8_S8_EEELi128ENS_10bfloat16_tEfNS_4arch4Sm80ELb0ELb0ELb1ELb1ELb0ELb1ELb1ELb0EEENS1_21CollectiveEpilogueFwdIS9_NS6_IJNS7_ILi1EEESF_SF_EEESA_SC_Li256ELb1ELb1ELb0ELb0EEENS1_19SingleTileSchedulerILb1ELb0ELb1ELi128EEEEEEEEEvNT_6ParamsE)
        /*004c*/ 	.short	0x0380
        /*004e*/ 	.short	0x0418


	//----- nvinfo : EIATTR_SW_WAR
	.align		4
.L_152:
        /*0050*/ 	.byte	0x04, 0x36
        /*0052*/ 	.short	(.L_154 - .L_153)
.L_153:
        /*0054*/ 	.word	0x00000008
.L_154:


//--------------------- .nv.info._ZN7cutlass13device_kernelIN5flash19enable_sm80_to_sm89INS1_16FlashAttnFwdSm80INS1_25CollectiveMainloopFwdSm80ILi8ELi1ELb1EN4cute5tupleIJNS5_1CILi128EEENS7_ILi96EEES8_EEELi128ENS_10bfloat16_tEfNS_4arch4Sm80ELb0ELb1ELb1ELb0ELb0ELb0ELb1ELb0EEENS1_21CollectiveEpilogueFwdINS6_IJS8_S8_S9_EEENS6_IJNS7_ILi1EEESH_SH_EEESB_SD_Li256ELb0ELb1ELb0ELb0EEENS1_19SingleTileSchedulerILb0ELb0ELb1ELi128EEEEEEEEEvNT_6ParamsE --------------------------
	.section	.nv.info._ZN7cutlass13device_kernelIN5flash19enable_sm80_to_sm89INS1_16FlashAttnFwdSm80INS1_25CollectiveMainloopFwdSm80ILi8ELi1ELb1EN4cute5tupleIJNS5_1CILi128EEENS7_ILi96EEES8_EEELi128ENS_10bfloat16_tEfNS_4arch4Sm80ELb0ELb1ELb1ELb0ELb0ELb0ELb1ELb0EEENS1_21CollectiveEpilogueFwdINS6_IJS8_S8_S9_EEENS6_IJNS7_ILi1EEESH_SH_EEESB_SD_Li256ELb0ELb1ELb0ELb0EEENS1_19SingleTileSchedulerILb0ELb0ELb1ELi128EEEEEEEEEvNT_6ParamsE,"",@"SHT_CUDA_INFO"
	.sectionflags	@""
	.align	4


	//----- nvinfo : EIATTR_CUDA_API_VERSION
	.align		4
        /*0000*/ 	.byte	0x04, 0x37
        /*0002*/ 	.short	(.L_156 - .L_155)
.L_155:
        /*0004*/ 	.word	0x00000082


	//----- nvinfo : EIATTR_KPARAM_INFO
	.align		4
.L_156:
        /*0008*/ 	.byte	0x04, 0x17
        /*000a*/ 	.short	(.L_158 - .L_157)
.L_157:
        /*000c*/ 	.word	0x00000000
        /*0010*/ 	.short	0x0000
        /*0012*/ 	.short	0x0000
        /*0014*/ 	.byte	0x00, 0xf0, 0x61, 0x10


	//----- nvinfo : EIATTR_SPARSE_MMA_MASK
	.align		4
.L_158:
        /*0018*/ 	.byte	0x03, 0x50
        /*001a*/ 	.short	0x0000


	//----- nvinfo : EIATTR_MAXREG_COUNT
	.align		4
        /*001c*/ 	.byte	0x03, 0x1b
        /*001e*/ 	.short	0x00ff


	//----- nvinfo : EIATTR_MERCURY_ISA_VERSION
	.align		4
        /*0020*/ 	.byte	0x03, 0x5f
        /*0022*/ 	.short	0x0101


	//----- nvinfo : EIATTR_VRC_CTA_INIT_COUNT
	.align		4
        /*0024*/ 	.byte	0x02, 0x4a
	.zero		1
	.zero		1


	//----- nvinfo : EIATTR_EXIT_INSTR_OFFSETS
	.align		4
        /*0028*/ 	.byte	0x04, 0x1c
        /*002a*/ 	.short	(.L_160 - .L_159)


	//   ....[0]....
.L_159:
        /*002c*/ 	.word	0x00000010


	//----- nvinfo : EIATTR_MAX_THREADS
	.align		4
.L_160:
        /*0030*/ 	.byte	0x04, 0x05
        /*0032*/ 	.short	(.L_162 - .L_161)
.L_161:
        /*0034*/ 	.word	0x00000100
        /*0038*/ 	.word	0x00000001
        /*003c*/ 	.word	0x00000001


	//----- nvinfo : EIATTR_CBANK_PARAM_SIZE
	.align		4
.L_162:
        /*0040*/ 	.byte	0x03, 0x19
        /*0042*/ 	.short	0x0418


	//----- nvinfo : EIATTR_PARAM_CBANK
	.align		4
        /*0044*/ 	.byte	0x04, 0x0a
        /*0046*/ 	.short	(.L_164 - .L_163)
	.align		4
.L_163:
        /*0048*/ 	.word	index@(.nv.constant0._ZN7cutlass13device_kernelIN5flash19enable_sm80_to_sm89INS1_16FlashAttnFwdSm80INS1_25CollectiveMainloopFwdSm80ILi8ELi1ELb1EN4cute5tupleIJNS5_1CILi128EEENS7_ILi96EEES8_EEELi128ENS_10bfloat16_tEfNS_4arch4Sm80ELb0ELb1ELb1ELb0ELb0ELb0ELb1ELb0EEENS1_21CollectiveEpilogueFwdINS6_IJS8_S8_S9_EEENS6_IJNS7_ILi1EEESH_SH_EEESB_SD_Li256ELb0ELb1ELb0ELb0EEENS1_19SingleTileSchedulerILb0ELb0ELb1ELi128EEEEEEEEEvNT_6ParamsE)
        /*004c*/ 	.short	0x0380
        /*004e*/ 	.short	0x0418


	//----- nvinfo : EIATTR_SW_WAR
	.align		4
.L_164:
        /*0050*/ 	.byte	0x04, 0x36
        /*0052*/ 	.short	(.L_166 - .L_165)
.L_165:
        /*0054*/ 	.word	0x00000008
.L_166:


//--------------------- .nv.info._ZN7cutlass13device_kernelIN5flash19enable_sm80_to_sm89INS1_16FlashAttnFwdSm80INS1_25CollectiveMainloopFwdSm80ILi8ELi1ELb1EN4cute5tupleIJNS5_1CILi128EEENS7_ILi96EEES8_EEELi128ENS_10bfloat16_tEfNS_4arch4Sm80ELb0ELb1ELb1ELb1ELb0ELb0ELb1ELb0EEENS1_21CollectiveEpilogueFwdINS6_IJS8_S8_S9_EEENS6_IJNS7_ILi1EEESH_SH_EEESB_SD_Li256ELb1ELb1ELb0ELb0EEENS1_19SingleTileSchedulerILb1ELb0ELb1ELi128EEEEEEEEEvNT_6ParamsE --------------------------
	.section	.nv.info._ZN7cutlass13device_kernelIN5flash19enable_sm80_to_sm89INS1_16FlashAttnFwdSm80INS1_25CollectiveMainloopFwdSm80ILi8ELi1ELb1EN4cute5tupleIJNS5_1CILi128EEENS7_ILi96EEES8_EEELi128ENS_10bfloat16_tEfNS_4arch4Sm80ELb0ELb1ELb1ELb1ELb0ELb0ELb1ELb0EEENS1_21CollectiveEpilogueFwdINS6_IJS8_S8_S9_EEENS6_IJNS7_ILi1EEESH_SH_EEESB_SD_Li256ELb1ELb1ELb0ELb0EEENS1_19SingleTileSchedulerILb1ELb0ELb1ELi128EEEEEEEEEvNT_6ParamsE,"",@"SHT_CUDA_INFO"
	.sectionflags	@""
	.align	4


	//----- nvinfo : EIATTR_CUDA_API_VERSION
	.align		4
        /*0000*/ 	.byte	0x04, 0x37
        /*0002*/ 	.short	(.L_168 - .L_167)
.L_167:
        /*0004*/ 	.word	0x00000082


	//----- nvinfo : EIATTR_KPARAM_INFO
	.align		4
.L_168:
        /*0008*/ 	.byte	0x04, 0x17
        /*000a*/ 	.short	(.L_170 - .L_169)
.L_169:
        /*000c*/ 	.word	0x00000000
        /*0010*/ 	.short	0x0000
        /*0012*/ 	.short	0x0000
        /*0014*/ 	.byte	0x00, 0xf0, 0x61, 0x10


	//----- nvinfo : EIATTR_SPARSE_MMA_MASK
	.align		4
.L_170:
        /*0018*/ 	.byte	0x03, 0x50
        /*001a*/ 	.short	0x0000


	//----- nvinfo : EIATTR_MAXREG_COUNT
	.align		4
        /*001c*/ 	.byte	0x03, 0x1b
        /*001e*/ 	.short	0x00ff


	//----- nvinfo : EIATTR_MERCURY_ISA_VERSION
	.align		4
        /*0020*/ 	.byte	0x03, 0x5f
        /*0022*/ 	.short	0x0101


	//----- nvinfo : EIATTR_VRC_CTA_INIT_COUNT
	.align		4
        /*0024*/ 	.byte	0x02, 0x4a
	.zero		1
	.zero		1


	//----- nvinfo : EIATTR_EXIT_INSTR_OFFSETS
	.align		4
        /*0028*/ 	.byte	0x04, 0x1c
        /*002a*/ 	.short	(.L_172 - .L_171)


	//   ....[0]....
.L_171:
        /*002c*/ 	.word	0x00000010


	//----- nvinfo : EIATTR_MAX_THREADS
	.align		4
.L_172:
        /*0030*/ 	.byte	0x04, 0x05
        /*0032*/ 	.short	(.L_174 - .L_173)
.L_173:
        /*0034*/ 	.word	0x00000100
        /*0038*/ 	.word	0x00000001
        /*003c*/ 	.word	0x00000001


	//----- nvinfo : EIATTR_CBANK_PARAM_SIZE
	.align		4
.L_174:
        /*0040*/ 	.byte	0x03, 0x19
        /*0042*/ 	.short	0x0418


	//----- nvinfo : EIATTR_PARAM_CBANK
	.align		4
        /*0044*/ 	.byte	0x04, 0x0a
        /*0046*/ 	.short	(.L_176 - .L_175)
	.align		4
.L_175:
        /*0048*/ 	.word	index@(.nv.constant0._ZN7cutlass13device_kernelIN5flash19enable_sm80_to_sm89INS1_16FlashAttnFwdSm80INS1_25CollectiveMainloopFwdSm80ILi8ELi1ELb1EN4cute5tupleIJNS5_1CILi128EEENS7_ILi96EEES8_EEELi128ENS_10bfloat16_tEfNS_4arch4Sm80ELb0ELb1ELb1ELb1ELb0ELb0ELb1ELb0EEENS1_21CollectiveEpilogueFwdINS6_IJS8_S8_S9_EEENS6_IJNS7_ILi1EEESH_SH_EEESB_SD_Li256ELb1ELb1ELb0ELb0EEENS1_19SingleTileSchedulerILb1ELb0ELb1ELi128EEEEEEEEEvNT_6ParamsE)
        /*004c*/ 	.short	0x0380
        /*004e*/ 	.short	0x0418


	//----- nvinfo : EIATTR_SW_WAR
	.align		4
.L_176:
        /*0050*/ 	.byte	0x04, 0x36
        /*0052*/ 	.short	(.L_178 - .L_177)
.L_177:
        /*0054*/ 	.word	0x00000008
.L_178:


//--------------------- .nv.info._ZN7cutlass13device_kernelIN5flash19enable_sm80_to_sm89INS1_16FlashAttnFwdSm80INS1_25CollectiveMainloopFwdSm80ILi8ELi1ELb1EN4cute5tupleIJNS5_1CILi128EEENS7_ILi96EEES8_EEELi128ENS_10bfloat16_tEfNS_4arch4Sm80ELb0ELb1ELb1ELb1ELb0ELb1ELb1ELb0EEENS1_21CollectiveEpilogueFwdINS6_IJS8_S8_S9_EEENS6_IJNS7_ILi1EEESH_SH_EEESB_SD_Li256ELb1ELb1ELb0ELb0EEENS1_19SingleTileSchedulerILb1ELb0ELb1ELi128EEEEEEEEEvNT_6ParamsE --------------------------
	.section	.nv.info._ZN7cutlass13device_kernelIN5flash19enable_sm80_to_sm89INS1_16FlashAttnFwdSm80INS1_25CollectiveMainloopFwdSm80ILi8ELi1ELb1EN4cute5tupleIJNS5_1CILi128EEENS7_ILi96EEES8_EEELi128ENS_10bfloat16_tEfNS_4arch4Sm80ELb0ELb1ELb1ELb1ELb0ELb1ELb1ELb0EEENS1_21CollectiveEpilogueFwdINS6_IJS8_S8_S9_EEENS6_IJNS7_ILi1EEESH_SH_EEESB_SD_Li256ELb1ELb1ELb0ELb0EEENS1_19SingleTileSchedulerILb1ELb0ELb1ELi128EEEEEEEEEvNT_6ParamsE,"",@"SHT_CUDA_INFO"
	.sectionflags	@""
	.align	4


	//----- nvinfo : EIATTR_CUDA_API_VERSION
	.align		4
        /*0000*/ 	.byte	0x04, 0x37
        /*0002*/ 	.short	(.L_180 - .L_179)
.L_179:
        /*0004*/ 	.word	0x00000082


	//----- nvinfo : EIATTR_KPARAM_INFO
	.align		4
.L_180:
        /*0008*/ 	.byte	0x04, 0x17
        /*000a*/ 	.short	(.L_182 - .L_181)
.L_181:
        /*000c*/ 	.word	0x00000000
        /*0010*/ 	.short	0x0000
        /*0012*/ 	.short	0x0000
        /*0014*/ 	.byte	0x00, 0xf0, 0x61, 0x10


	//----- nvinfo : EIATTR_SPARSE_MMA_MASK
	.align		4
.L_182:
        /*0018*/ 	.byte	0x03, 0x50
        /*001a*/ 	.short	0x0000


	//----- nvinfo : EIATTR_MAXREG_COUNT
	.align		4
        /*001c*/ 	.byte	0x03, 0x1b
        /*001e*/ 	.short	0x00ff


	//----- nvinfo : EIATTR_MERCURY_ISA_VERSION
	.align		4
        /*0020*/ 	.byte	0x03, 0x5f
        /*0022*/ 	.short	0x0101


	//----- nvinfo : EIATTR_VRC_CTA_INIT_COUNT
	.align		4
        /*0024*/ 	.byte	0x02, 0x4a
	.zero		1
	.zero		1


	//----- nvinfo : EIATTR_EXIT_INSTR_OFFSETS
	.align		4
        /*0028*/ 	.byte	0x04, 0x1c
        /*002a*/ 	.short	(.L_184 - .L_183)


	//   ....[0]....
.L_183:
        /*002c*/ 	.word	0x00000010


	//----- nvinfo : EIATTR_MAX_THREADS
	.align		4
.L_184:
        /*0030*/ 	.byte	0x04, 0x05
        /*0032*/ 	.short	(.L_186 - .L_185)
.L_185:
        /*0034*/ 	.word	0x00000100
        /*0038*/ 	.word	0x00000001
        /*003c*/ 	.word	0x00000001


	//----- nvinfo : EIATTR_CBANK_PARAM_SIZE
	.align		4
.L_186:
        /*0040*/ 	.byte	0x03, 0x19
        /*0042*/ 	.short	0x0418


	//----- nvinfo : EIATTR_PARAM_CBANK
	.align		4
        /*0044*/ 	.byte	0x04, 0x0a
        /*0046*/ 	.short	(.L_188 - .L_187)
	.align		4
.L_187:
        /*0048*/ 	.word	index@(.nv.constant0._ZN7cutlass13device_kernelIN5flash19enable_sm80_to_sm89INS1_16FlashAttnFwdSm80INS1_25CollectiveMainloopFwdSm80ILi8ELi1ELb1EN4cute5tupleIJNS5_1CILi128EEENS7_ILi96EEES8_EEELi128ENS_10bfloat16_tEfNS_4arch4Sm80ELb0ELb1ELb1ELb1ELb0ELb1ELb1ELb0EEENS1_21CollectiveEpilogueFwdINS6_IJS8_S8_S9_EEENS6_IJNS7_ILi1EEESH_SH_EEESB_SD_Li256ELb1ELb1ELb0ELb0EEENS1_19SingleTileSchedulerILb1ELb0ELb1ELi128EEEEEEEEEvNT_6ParamsE)
        /*004c*/ 	.short	0x0380
        /*004e*/ 	.short	0x0418


	//----- nvinfo : EIATTR_SW_WAR
	.align		4
.L_188:
        /*0050*/ 	.byte	0x04, 0x36
        /*0052*/ 	.short	(.L_190 - .L_189)
.L_189:
        /*0054*/ 	.word	0x00000008
.L_190:


//--------------------- .nv.info._ZN7cutlass13device_kernelIN5flash19enable_sm80_to_sm89INS1_16FlashAttnFwdSm80INS1_25CollectiveMainloopFwdSm80ILi8ELi1ELb1EN4cute5tupleIJNS5_1CILi128EEES8_S8_EEELi128ENS_10bfloat16_tEfNS_4arch4Sm80ELb1ELb0ELb1ELb0ELb0ELb0ELb1ELb0EEENS1_21CollectiveEpilogueFwdIS9_NS6_IJNS7_ILi1EEESF_SF_EEESA_SC_Li256ELb0ELb1ELb0ELb0EEENS1_30DynamicPersistentTileSchedulerILi256ELi256ELb0ELb1ELb0EEEEEEEEEvNT_6ParamsE --------------------------
	.section	.nv.info._ZN7cutlass13device_kernelIN5flash19enable_sm80_to_sm89INS1_16FlashAttnFwdSm80INS1_25CollectiveMainloopFwdSm80ILi8ELi1ELb1EN4cute5tupleIJNS5_1CILi128EEES8_S8_EEELi128ENS_10bfloat16_tEfNS_4arch4Sm80ELb1ELb0ELb1ELb0ELb0ELb0ELb1ELb0EEENS1_21CollectiveEpilogueFwdIS9_NS6_IJNS7_ILi1EEESF_SF_EEESA_SC_Li256ELb0ELb1ELb0ELb0EEENS1_30DynamicPersistentTileSchedulerILi256ELi256ELb0ELb1ELb0EEEEEEEEEvNT_6ParamsE,"",@"SHT_CUDA_INFO"
	.sectionflags	@""
	.align	4


	//----- nvinfo : EIATTR_CUDA_API_VERSION
	.align		4
        /*0000*/ 	.byte	0x04, 0x37
        /*0002*/ 	.short	(.L_192 - .L_191)
.L_191:
        /*0004*/ 	.word	0x00000082


	//----- nvinfo : EIATTR_KPARAM_INFO
	.align		4
.L_192:
        /*0008*/ 	.byte	0x04, 0x17
        /*000a*/ 	.short	(.L_194 - .L_193)
.L_193:
        /*000c*/ 	.word	0x00000000
        /*0010*/ 	.short	0x0000
        /*0012*/ 	.short	0x0000
        /*0014*/ 	.byte	0x00, 0xf0, 0xa1, 0x10


	//----- nvinfo : EIATTR_SPARSE_MMA_MASK
	.align		4
.L_194:
        /*0018*/ 	.byte	0x03, 0x50
        /*001a*/ 	.short	0x0000


	//----- nvinfo : EIATTR_MAXREG_COUNT
	.align		4
        /*001c*/ 	.byte	0x03, 0x1b
        /*001e*/ 	.short	0x00ff


	//----- nvinfo : EIATTR_MERCURY_ISA_VERSION
	.align		4
        /*0020*/ 	.byte	0x03, 0x5f
        /*0022*/ 	.short	0x0101


	//----- nvinfo : EIATTR_VRC_CTA_INIT_COUNT
	.align		4
        /*0024*/ 	.byte	0x02, 0x4a
	.zero		1
	.zero		1


	//----- nvinfo : EIATTR_EXIT_INSTR_OFFSETS
	.align		4
        /*0028*/ 	.byte	0x04, 0x1c
        /*002a*/ 	.short	(.L_196 - .L_195)


	//   ....[0]....
.L_195:
        /*002c*/ 	.word	0x00000010


	//----- nvinfo : EIATTR_MAX_THREADS
	.align		4
.L_196:
        /*0030*/ 	.byte	0x04, 0x05
        /*0032*/ 	.short	(.L_198 - .L_197)
.L_197:
        /*0034*/ 	.word	0x00000100
        /*0038*/ 	.word	0x00000001
        /*003c*/ 	.word	0x00000001


	//----- nvinfo : EIATTR_CBANK_PARAM_SIZE
	.align		4
.L_198:
        /*0040*/ 	.byte	0x03, 0x19
        /*0042*/ 	.short	0x0428


	//----- nvinfo : EIATTR_PARAM_CBANK
	.align		4
        /*0044*/ 	.byte	0x04, 0x0a
        /*0046*/ 	.short	(.L_200 - .L_199)
	.align		4
.L_199:
        /*0048*/ 	.word	index@(.nv.constant0._ZN7cutlass13device_kernelIN5flash19enable_sm80_to_sm89INS1_16FlashAttnFwdSm80INS1_25CollectiveMainloopFwdSm80ILi8ELi1ELb1EN4cute5tupleIJNS5_1CILi128EEES8_S8_EEELi128ENS_10bfloat16_tEfNS_4arch4Sm80ELb1ELb0ELb1ELb0ELb0ELb0ELb1ELb0EEENS1_21CollectiveEpilogueFwdIS9_NS6_IJNS7_ILi1EEESF_SF_EEESA_SC_Li256ELb0ELb1ELb0ELb0EEENS1_30DynamicPersistentTileSchedulerILi256ELi256ELb0ELb1ELb0EEEEEEEEEvNT_6ParamsE)
        /*004c*/ 	.short	0x0380
        /*004e*/ 	.short	0x0428


	//----- nvinfo : EIATTR_SW_WAR
	.align		4
.L_200:
        /*0050*/ 	.byte	0x04, 0x36
        /*0052*/ 	.short	(.L_202 - .L_201)
.L_201:
        /*0054*/ 	.word	0x00000008
.L_202:


//--------------------- .nv.info._ZN7cutlass13device_kernelIN5flash19enable_sm80_to_sm89INS1_16FlashAttnFwdSm80INS1_25CollectiveMainloopFwdSm80ILi8ELi1ELb1EN4cute5tupleIJNS5_1CILi128EEES8_S8_EEELi128ENS_10bfloat16_tEfNS_4arch4Sm80ELb1ELb0ELb1ELb1ELb0ELb0ELb1ELb0EEENS1_21CollectiveEpilogueFwdIS9_NS6_IJNS7_ILi1EEESF_SF_EEESA_SC_Li256ELb1ELb1ELb0ELb0EEENS1_19SingleTileSchedulerILb1ELb0ELb1ELi128EEEEEEEEEvNT_6ParamsE --------------------------
	.section	.nv.info._ZN7cutlass13device_kernelIN5flash19enable_sm80_to_sm89INS1_16FlashAttnFwdSm80INS1_25CollectiveMainloopFwdSm80ILi8ELi1ELb1EN4cute5tupleIJNS5_1CILi128EEES8_S8_EEELi128ENS_10bfloat16_tEfNS_4arch4Sm80ELb1ELb0ELb1ELb1ELb0ELb0ELb1ELb0EEENS1_21CollectiveEpilogueFwdIS9_NS6_IJNS7_ILi1EEESF_SF_EEESA_SC_Li256ELb1ELb1ELb0ELb0EEENS1_19SingleTileSchedulerILb1ELb0ELb1ELi128EEEEEEEEEvNT_6ParamsE,"",@"SHT_CUDA_INFO"
	.sectionflags	@""
	.align	4


	//----- nvinfo : EIATTR_CUDA_API_VERSION
	.align		4
        /*0000*/ 	.byte	0x04, 0x37
        /*0002*/ 	.short	(.L_204 - .L_203)
.L_203:
        /*0004*/ 	.word	0x00000082


	//----- nvinfo : EIATTR_KPARAM_INFO
	.align		4
.L_204:
        /*0008*/ 	.byte	0x04, 0x17
        /*000a*/ 	.short	(.L_206 - .L_205)
.L_205:
        /*000c*/ 	.word	0x00000000
        /*0010*/ 	.short	0x0000
        /*0012*/ 	.short	0x0000
        /*0014*/ 	.byte	0x00, 0xf0, 0x61, 0x10


	//----- nvinfo : EIATTR_SPARSE_MMA_MASK
	.align		4
.L_206:
        /*0018*/ 	.byte	0x03, 0x50
        /*001a*/ 	.short	0x0000


	//----- nvinfo : EIATTR_MAXREG_COUNT
	.align		4
        /*001c*/ 	.byte	0x03, 0x1b
        /*001e*/ 	.short	0x00ff


	//----- nvinfo : EIATTR_MERCURY_ISA_VERSION
	.align		4
        /*0020*/ 	.byte	0x03, 0x5f
        /*0022*/ 	.short	0x0101


	//----- nvinfo : EIATTR_VRC_CTA_INIT_COUNT
	.align		4
        /*0024*/ 	.byte	0x02, 0x4a
	.zero		1
	.zero		1


	//----- nvinfo : EIATTR_EXIT_INSTR_OFFSETS
	.align		4
        /*0028*/ 	.byte	0x04, 0x1c
        /*002a*/ 	.short	(.L_208 - .L_207)


	//   ....[0]....
.L_207:
        /*002c*/ 	.word	0x00000010


	//----- nvinfo : EIATTR_MAX_THREADS
	.align		4
.L_208:
        /*0030*/ 	.byte	0x04, 0x05
        /*0032*/ 	.short	(.L_210 - .L_209)
.L_209:
        /*0034*/ 	.word	0x00000100
        /*0038*/ 	.word	0x00000001
        /*003c*/ 	.word	0x00000001


	//----- nvinfo : EIATTR_CBANK_PARAM_SIZE
	.align		4
.L_210:
        /*0040*/ 	.byte	0x03, 0x19
        /*0042*/ 	.short	0x0418


	//----- nvinfo : EIATTR_PARAM_CBANK
	.align		4
        /*0044*/ 	.byte	0x04, 0x0a
        /*0046*/ 	.short	(.L_212 - .L_211)
	.align		4
.L_211:
        /*0048*/ 	.word	index@(.nv.constant0._ZN7cutlass13device_kernelIN5flash19enable_sm80_to_sm89INS1_16FlashAttnFwdSm80INS1_25CollectiveMainloopFwdSm80ILi8ELi1ELb1EN4cute5tupleIJNS5_1CILi128EEES8_S8_EEELi128ENS_10bfloat16_tEfNS_4arch4Sm80ELb1ELb0ELb1ELb1ELb0ELb0ELb1ELb0EEENS1_21CollectiveEpilogueFwdIS9_NS6_IJNS7_ILi1EEESF_SF_EEESA_SC_Li256ELb1ELb1ELb0ELb0EEENS1_19SingleTileSchedulerILb1ELb0ELb1ELi128EEEEEEEEEvNT_6ParamsE)
        /*004c*/ 	.short	0x0380
        /*004e*/ 	.short	0x0418


	//----- nvinfo : EIATTR_SW_WAR
	.align		4
.L_212:
        /*0050*/ 	.byte	0x04, 0x36
        /*0052*/ 	.short	(.L_214 - .L_213)
.L_213:
        /*0054*/ 	.word	0x00000008
.L_214:


//--------------------- .nv.info._ZN7cutlass13device_kernelIN5flash19enable_sm80_to_sm89INS1_16FlashAttnFwdSm80INS1_25CollectiveMainloopFwdSm80ILi8ELi1ELb1EN4cute5tupleIJNS5_1CILi128EEES8_S8_EEELi128ENS_10bfloat16_tEfNS_4arch4Sm80ELb1ELb0ELb1ELb1ELb0ELb1ELb1ELb0EEENS1_21CollectiveEpilogueFwdIS9_NS6_IJNS7_ILi1EEESF_SF_EEESA_SC_Li256ELb1ELb1ELb0ELb0EEENS1_19SingleTileSchedulerILb1ELb0ELb1ELi128EEEEEEEEEvNT_6ParamsE --------------------------
	.section	.nv.info._ZN7cutlass13device_kernelIN5flash19enable_sm80_to_sm89INS1_16FlashAttnFwdSm80INS1_25CollectiveMainloopFwdSm80ILi8ELi1ELb1EN4cute5tupleIJNS5_1CILi128EEES8_S8_EEELi128ENS_10bfloat16_tEfNS_4arch4Sm80ELb1ELb0ELb1ELb1ELb0ELb1ELb1ELb0EEENS1_21CollectiveEpilogueFwdIS9_NS6_IJNS7_ILi1EEESF_SF_EEESA_SC_Li256ELb1ELb1ELb0ELb0EEENS1_19SingleTileSchedulerILb1ELb0ELb1ELi128EEEEEEEEEvNT_6ParamsE,"",@"SHT_CUDA_INFO"
	.sectionflags	@""
	.align	4


	//----- nvinfo : EIATTR_CUDA_API_VERSION
	.align		4
        /*0000*/ 	.byte	0x04, 0x37
        /*0002*/ 	.short	(.L_216 - .L_215)
.L_215:
        /*0004*/ 	.word	0x00000082


	//----- nvinfo : EIATTR_KPARAM_INFO
	.align		4
.L_216:
        /*0008*/ 	.byte	0x04, 0x17
        /*000a*/ 	.short	(.L_218 - .L_217)
.L_217:
        /*000c*/ 	.word	0x00000000
        /*0010*/ 	.short	0x0000
        /*0012*/ 	.short	0x0000
        /*0014*/ 	.byte	0x00, 0xf0, 0x61, 0x10


	//----- nvinfo : EIATTR_SPARSE_MMA_MASK
	.align		4
.L_218:
        /*0018*/ 	.byte	0x03, 0x50
        /*001a*/ 	.short	0x0000


	//----- nvinfo : EIATTR_MAXREG_COUNT
	.align		4
        /*001c*/ 	.byte	0x03, 0x1b
        /*001e*/ 	.short	0x00ff


	//----- nvinfo : EIATTR_MERCURY_ISA_VERSION
	.align		4
        /*0020*/ 	.byte	0x03, 0x5f
        /*0022*/ 	.short	0x0101


	//----- nvinfo : EIATTR_VRC_CTA_INIT_COUNT
	.align		4
        /*0024*/ 	.byte	0x02, 0x4a
	.zero		1
	.zero		1


	//----- nvinfo : EIATTR_EXIT_INSTR_OFFSETS
	.align		4
        /*0028*/ 	.byte	0x04, 0x1c
        /*002a*/ 	.short	(.L_220 - .L_219)


	//   ....[0]....
.L_219:
        /*002c*/ 	.word	0x00000010


	//----- nvinfo : EIATTR_MAX_THREADS
	.align		4
.L_220:
        /*0030*/ 	.byte	0x04, 0x05
        /*0032*/ 	.short	(.L_222 - .L_221)
.L_221:
        /*0034*/ 	.word	0x00000100
        /*0038*/ 	.word	0x00000001
        /*003c*/ 	.word	0x00000001


	//----- nvinfo : EIATTR_CBANK_PARAM_SIZE
	.align		4
.L_222:
        /*0040*/ 	.byte	0x03, 0x19
        /*0042*/ 	.short	0x0418


	//----- nvinfo : EIATTR_PARAM_CBANK
	.align		4
        /*0044*/ 	.byte	0x04, 0x0a
        /*0046*/ 	.short	(.L_224 - .L_223)
	.align		4
.L_223:
        /*0048*/ 	.word	index@(.nv.constant0._ZN7cutlass13device_kernelIN5flash19enable_sm80_to_sm89INS1_16FlashAttnFwdSm80INS1_25CollectiveMainloopFwdSm80ILi8ELi1ELb1EN4cute5tupleIJNS5_1CILi128EEES8_S8_EEELi128ENS_10bfloat16_tEfNS_4arch4Sm80ELb1ELb0ELb1ELb1ELb0ELb1ELb1ELb0EEENS1_21CollectiveEpilogueFwdIS9_NS6_IJNS7_ILi1EEESF_SF_EEESA_SC_Li256ELb1ELb1ELb0ELb0EEENS1_19SingleTileSchedulerILb1ELb0ELb1ELi128EEEEEEEEEvNT_6ParamsE)
        /*004c*/ 	.short	0x0380
        /*004e*/ 	.short	0x0418


	//----- nvinfo : EIATTR_SW_WAR
	.align		4
.L_224:
        /*0050*/ 	.byte	0x04, 0x36
        /*0052*/ 	.short	(.L_226 - .L_225)
.L_225:
        /*0054*/ 	.word	0x00000008
.L_226:


//--------------------- .nv.info._ZN7cutlass13device_kernelIN5flash19enable_sm80_to_sm89INS1_16FlashAttnFwdSm80INS1_25CollectiveMainloopFwdSm80ILi4ELi1ELb0EN4cute5tupleIJNS5_1CILi128EEENS7_ILi64EEES8_EEELi128ENS_10bfloat16_tEfNS_4arch4Sm80ELb0ELb0ELb1ELb0ELb0ELb0ELb1ELb0EEENS1_21CollectiveEpilogueFwdINS6_IJS8_S8_S9_EEENS6_IJNS7_ILi1EEESH_SH_EEESB_SD_Li128ELb0ELb1ELb0ELb0EEENS1_19SingleTileSchedulerILb0ELb0ELb1ELi128EEEEEEEEEvNT_6ParamsE --------------------------
	.section	.nv.info._ZN7cutlass13device_kernelIN5flash19enable_sm80_to_sm89INS1_16FlashAttnFwdSm80INS1_25CollectiveMainloopFwdSm80ILi4ELi1ELb0EN4cute5tupleIJNS5_1CILi128EEENS7_ILi64EEES8_EEELi128ENS_10bfloat16_tEfNS_4arch4Sm80ELb0ELb0ELb1ELb0ELb0ELb0ELb1ELb0EEENS1_21CollectiveEpilogueFwdINS6_IJS8_S8_S9_EEENS6_IJNS7_ILi1EEESH_SH_EEESB_SD_Li128ELb0ELb1ELb0ELb0EEENS1_19SingleTileSchedulerILb0ELb0ELb1ELi128EEEEEEEEEvNT_6ParamsE,"",@"SHT_CUDA_INFO"
	.sectionflags	@""
	.align	4


	//----- nvinfo : EIATTR_CUDA_API_VERSION
	.align		4
        /*0000*/ 	.byte	0x04, 0x37
        /*0002*/ 	.short	(.L_228 - .L_227)
.L_227:
        /*0004*/ 	.word	0x00000082


	//----- nvinfo : EIATTR_KPARAM_INFO
	.align		4
.L_228:
        /*0008*/ 	.byte	0x04, 0x17
        /*000a*/ 	.short	(.L_230 - .L_229)
.L_229:
        /*000c*/ 	.word	0x00000000
        /*0010*/ 	.short	0x0000
        /*0012*/ 	.short	0x0000
        /*0014*/ 	.byte	0x00, 0xf0, 0x61, 0x10


	//----- nvinfo : EIATTR_SPARSE_MMA_MASK
	.align		4
.L_230:
        /*0018*/ 	.byte	0x03, 0x50
        /*001a*/ 	.short	0x0000


	//----- nvinfo : EIATTR_MAXREG_COUNT
	.align		4
        /*001c*/ 	.byte	0x03, 0x1b
        /*001e*/ 	.short	0x00ff


	//----- nvinfo : EIATTR_MERCURY_ISA_VERSION
	.align		4
        /*0020*/ 	.byte	0x03, 0x5f
        /*0022*/ 	.short	0x0101


	//----- nvinfo : EIATTR_VRC_CTA_INIT_COUNT
	.align		4
        /*0024*/ 	.byte	0x02, 0x4a
	.zero		1
	.zero		1


	//----- nvinfo : EIATTR_EXIT_INSTR_OFFSETS
	.align		4
        /*0028*/ 	.byte	0x04, 0x1c
        /*002a*/ 	.short	(.L_232 - .L_231)


	//   ....[0]....
.L_231:
        /*002c*/ 	.word	0x00000010


	//----- nvinfo : EIATTR_MAX_THREADS
	.align		4
.L_232:
        /*0030*/ 	.byte	0x04, 0x05
        /*0032*/ 	.short	(.L_234 - .L_233)
.L_233:
        /*0034*/ 	.word	0x00000080
        /*0038*/ 	.word	0x00000001
        /*003c*/ 	.word	0x00000001


	//----- nvinfo : EIATTR_CBANK_PARAM_SIZE
	.align		4
.L_234:
        /*0040*/ 	.byte	0x03, 0x19
        /*0042*/ 	.short	0x0418


	//----- nvinfo : EIATTR_PARAM_CBANK
	.align		4
        /*0044*/ 	.byte	0x04, 0x0a
        /*0046*/ 	.short	(.L_236 - .L_235)
	.align		4
.L_235:
        /*0048*/ 	.word	index@(.nv.constant0._ZN7cutlass13device_kernelIN5flash19enable_sm80_to_sm89INS1_16FlashAttnFwdSm80INS1_25CollectiveMainloopFwdSm80ILi4ELi1ELb0EN4cute5tupleIJNS5_1CILi128EEENS7_ILi64EEES8_EEELi128ENS_10bfloat16_tEfNS_4arch4Sm80ELb0ELb0ELb1ELb0ELb0ELb0ELb1ELb0EEENS1_21CollectiveEpilogueFwdINS6_IJS8_S8_S9_EEENS6_IJNS7_ILi1EEESH_SH_EEESB_SD_Li128ELb0ELb1ELb0ELb0EEENS1_19SingleTileSchedulerILb0ELb0ELb1ELi128EEEEEEEEEvNT_6ParamsE)
        /*004c*/ 	.short	0x0380
        /*004e*/ 	.short	0x0418


	//----- nvinfo : EIATTR_SW_WAR
	.align		4
.L_236:
        /*0050*/ 	.byte	0x04, 0x36
        /*0052*/ 	.short	(.L_238 - .L_237)
.L_237:
        /*0054*/ 	.word	0x00000008
.L_238:


//--------------------- .nv.info._ZN7cutlass13device_kernelIN5flash19enable_sm80_to_sm89INS1_16FlashAttnFwdSm80INS1_25CollectiveMainloopFwdSm80ILi4ELi1ELb0EN4cute5tupleIJNS5_1CILi128EEENS7_ILi64EEES8_EEELi128ENS_10bfloat16_tEfNS_4arch4Sm80ELb0ELb0ELb1ELb1ELb0ELb0ELb1ELb0EEENS1_21CollectiveEpilogueFwdINS6_IJS8_S8_S9_EEENS6_IJNS7_ILi1EEESH_SH_EEESB_SD_Li128ELb1ELb1ELb0ELb0EEENS1_19SingleTileSchedulerILb1ELb0ELb1ELi128EEEEEEEEEvNT_6ParamsE --------------------------
	.section	.nv.info._ZN7cutlass13device_kernelIN5flash19enable_sm80_to_sm89INS1_16FlashAttnFwdSm80INS1_25CollectiveMainloopFwdSm80ILi4ELi1ELb0EN4cute5tupleIJNS5_1CILi128EEENS7_ILi64EEES8_EEELi128ENS_10bfloat16_tEfNS_4arch4Sm80ELb0ELb0ELb1ELb1ELb0ELb0ELb1ELb0EEENS1_21CollectiveEpilogueFwdINS6_IJS8_S8_S9_EEENS6_IJNS7_ILi1EEESH_SH_EEESB_SD_Li128ELb1ELb1ELb0ELb0EEENS1_19SingleTileSchedulerILb1ELb0ELb1ELi128EEEEEEEEEvNT_6ParamsE,"",@"SHT_CUDA_INFO"
	.sectionflags	@""
	.align	4


	//----- nvinfo : EIATTR_CUDA_API_VERSION
	.align		4
        /*0000*/ 	.byte	0x04, 0x37
        /*0002*/ 	.short	(.L_240 - .L_239)
.L_239:
        /*0004*/ 	.word	0x00000082


	//----- nvinfo : EIATTR_KPARAM_INFO
	.align		4
.L_240:
        /*0008*/ 	.byte	0x04, 0x17
        /*000a*/ 	.short	(.L_242 - .L_241)
.L_241:
        /*000c*/ 	.word	0x00000000
        /*0010*/ 	.short	0x0000
        /*0012*/ 	.short	0x0000
        /*0014*/ 	.byte	0x00, 0xf0, 0x61, 0x10


	//----- nvinfo : EIATTR_SPARSE_MMA_MASK
	.align		4
.L_242:
        /*0018*/ 	.byte	0x03, 0x50
        /*001a*/ 	.short	0x0000


	//----- nvinfo : EIATTR_MAXREG_COUNT
	.align		4
        /*001c*/ 	.byte	0x03, 0x1b
        /*001e*/ 	.short	0x00ff


	//----- nvinfo : EIATTR_MERCURY_ISA_VERSION
	.align		4
        /*0020*/ 	.byte	0x03, 0x5f
        /*0022*/ 	.short	0x0101


	//----- nvinfo : EIATTR_VRC_CTA_INIT_COUNT
	.align		4
        /*0024*/ 	.byte	0x02, 0x4a
	.zero		1
	.zero		1


	//----- nvinfo : EIATTR_EXIT_INSTR_OFFSETS
	.align		4
        /*0028*/ 	.byte	0x04, 0x1c
        /*002a*/ 	.short	(.L_244 - .L_243)


	//   ....[0]....
.L_243:
        /*002c*/ 	.word	0x00000010


	//----- nvinfo : EIATTR_MAX_THREADS
	.align		4
.L_244:
        /*0030*/ 	.byte	0x04, 0x05
        /*0032*/ 	.short	(.L_246 - .L_245)
.L_245:
        /*0034*/ 	.word	0x00000080
        /*0038*/ 	.word	0x00000001
        /*003c*/ 	.word	0x00000001


	//----- nvinfo : EIATTR_CBANK_PARAM_SIZE
	.align		4
.L_246:
        /*0040*/ 	.byte	0x03, 0x19
        /*0042*/ 	.short	0x0418


	//----- nvinfo : EIATTR_PARAM_CBANK
	.align		4
        /*0044*/ 	.byte	0x04, 0x0a
        /*0046*/ 	.short	(.L_248 - .L_247)
	.align		4
.L_247:
        /*0048*/ 	.word	index@(.nv.constant0._ZN7cutlass13device_kernelIN5flash19enable_sm80_to_sm89INS1_16FlashAttnFwdSm80INS1_25CollectiveMainloopFwdSm80ILi4ELi1ELb0EN4cute5tupleIJNS5_1CILi128EEENS7_ILi64EEES8_EEELi128ENS_10bfloat16_tEfNS_4arch4Sm80ELb0ELb0ELb1ELb1ELb0ELb0ELb1ELb0EEENS1_21CollectiveEpilogueFwdINS6_IJS8_S8_S9_EEENS6_IJNS7_ILi1EEESH_SH_EEESB_SD_Li128ELb1ELb1ELb0ELb0EEENS1_19SingleTileSchedulerILb1ELb0ELb1ELi128EEEEEEEEEvNT_6ParamsE)
        /*004c*/ 	.short	0x0380
        /*004e*/ 	.short	0x0418


	//----- nvinfo : EIATTR_SW_WAR
	.align		4
.L_248:
        /*0050*/ 	.byte	0x04, 0x36
        /*0052*/ 	.short	(.L_250 - .L_249)
.L_249:
        /*0054*/ 	.word	0x00000008
.L_250:


//--------------------- .nv.info._ZN7cutlass13device_kernelIN5flash19enable_sm80_to_sm89INS1_16FlashAttnFwdSm80INS1_25CollectiveMainloopFwdSm80ILi4ELi1ELb0EN4cute5tupleIJNS5_1CILi128EEENS7_ILi64EEES8_EEELi128ENS_10bfloat16_tEfNS_4arch4Sm80ELb0ELb0ELb1ELb1ELb0ELb1ELb1ELb0EEENS1_21CollectiveEpilogueFwdINS6_IJS8_S8_S9_EEENS6_IJNS7_ILi1EEESH_SH_EEESB_SD_Li128ELb1ELb1ELb0ELb0EEENS1_19SingleTileSchedulerILb1ELb0ELb1ELi128EEEEEEEEEvNT_6ParamsE --------------------------
	.section	.nv.info._ZN7cutlass13device_kernelIN5flash19enable_sm80_to_sm89INS1_16FlashAttnFwdSm80INS1_25CollectiveMainloopFwdSm80ILi4ELi1ELb0EN4cute5tupleIJNS5_1CILi128EEENS7_ILi64EEES8_EEELi128ENS_10bfloat16_tEfNS_4arch4Sm80ELb0ELb0ELb1ELb1ELb0ELb1ELb1ELb0EEENS1_21CollectiveEpilogueFwdINS6_IJS8_S8_S9_EEENS6_IJNS7_ILi1EEESH_SH_EEESB_SD_Li128ELb1ELb1ELb0ELb0EEENS1_19SingleTileSchedulerILb1ELb0ELb1ELi128EEEEEEEEEvNT_6ParamsE,"",@"SHT_CUDA_INFO"
	.sectionflags	@""
	.align	4


	//----- nvinfo : EIATTR_CUDA_API_VERSION
	.align		4
        /*0000*/ 	.byte	0x04, 0x37
        /*0002*/ 	.short	(.L_252 - .L_251)
.L_251:
        /*0004*/ 	.word	0x00000082


	//----- nvinfo : EIATTR_KPARAM_INFO
	.align		4
.L_252:
        /*0008*/ 	.byte	0x04, 0x17
        /*000a*/ 	.short	(.L_254 - .L_253)
.L_253:
        /*000c*/ 	.word	0x00000000
        /*0010*/ 	.short	0x0000
        /*0012*/ 	.short	0x0000
        /*0014*/ 	.byte	0x00, 0xf0, 0x61, 0x10


	//----- nvinfo : EIATTR_SPARSE_MMA_MASK
	.align		4
.L_254:
        /*0018*/ 	.byte	0x03, 0x50
        /*001a*/ 	.short	0x0000


	//----- nvinfo : EIATTR_MAXREG_COUNT
	.align		4
        /*001c*/ 	.byte	0x03, 0x1b
        /*001e*/ 	.short	0x00ff


	//----- nvinfo : EIATTR_MERCURY_ISA_VERSION
	.align		4
        /*0020*/ 	.byte	0x03, 0x5f
        /*0022*/ 	.short	0x0101


	//----- nvinfo : EIATTR_VRC_CTA_INIT_COUNT
	.align		4
        /*0024*/ 	.byte	0x02, 0x4a
	.zero		1
	.zero		1


	//----- nvinfo : EIATTR_EXIT_INSTR_OFFSETS
	.align		4
        /*0028*/ 	.byte	0x04, 0x1c
        /*002a*/ 	.short	(.L_256 - .L_255)


	//   ....[0]....
.L_255:
        /*002c*/ 	.word	0x00000010


	//----- nvinfo : EIATTR_MAX_THREADS
	.align		4
.L_256:
        /*0030*/ 	.byte	0x04, 0x05
        /*0032*/ 	.short	(.L_258 - .L_257)
.L_257:
        /*0034*/ 	.word	0x00000080
        /*0038*/ 	.word	0x00000001
        /*003c*/ 	.word	0x00000001


	//----- nvinfo : EIATTR_CBANK_PARAM_SIZE
	.align		4
.L_258:
        /*0040*/ 	.byte	0x03, 0x19
        /*0042*/ 	.short	0x0418


	//----- nvinfo : EIATTR_PARAM_CBANK
	.align		4
        /*0044*/ 	.byte	0x04, 0x0a
        /*0046*/ 	.short	(.L_260 - .L_259)
	.align		4
.L_259:
        /*0048*/ 	.word	index@(.nv.constant0._ZN7cutlass13device_kernelIN5flash19enable_sm80_to_sm89INS1_16FlashAttnFwdSm80INS1_25CollectiveMainloopFwdSm80ILi4ELi1ELb0EN4cute5tupleIJNS5_1CILi128EEENS7_ILi64EEES8_EEELi128ENS_10bfloat16_tEfNS_4arch4Sm80ELb0ELb0ELb1ELb1ELb0ELb1ELb1ELb0EEENS1_21CollectiveEpilogueFwdINS6_IJS8_S8_S9_EEENS6_IJNS7_ILi1EEESH_SH_EEESB_SD_Li128ELb1ELb1ELb0ELb0EEENS1_19SingleTileSchedulerILb1ELb0ELb1ELi128EEEEEEEEEvNT_6ParamsE)
        /*004c*/ 	.short	0x0380
        /*004e*/ 	.short	0x0418


	//----- nvinfo : EIATTR_SW_WAR
	.align		4
.L_260:
        /*0050*/ 	.byte	0x04, 0x36
        /*0052*/ 	.short	(.L_262 - .L_261)
.L_261:
        /*0054*/ 	.word	0x00000008
.L_262:


//--------------------- .nv.info._ZN7cutlass13device_kernelIN5flash19enable_sm80_to_sm89INS1_16FlashAttnFwdSm80INS1_25CollectiveMainloopFwdSm80ILi4ELi1ELb0EN4cute5tupleIJNS5_1CILi128EEENS7_ILi48EEES8_EEELi128ENS_10bfloat16_tEfNS_4arch4Sm80ELb0ELb1ELb1ELb0ELb0ELb0ELb1ELb0EEENS1_21CollectiveEpilogueFwdINS6_IJS8_S8_S9_EEENS6_IJNS7_ILi1EEESH_SH_EEESB_SD_Li128ELb0ELb1ELb0ELb0EEENS1_19SingleTileSchedulerILb0ELb0ELb1ELi128EEEEEEEEEvNT_6ParamsE --------------------------
	.section	.nv.info._ZN7cutlass13device_kernelIN5flash19enable_sm80_to_sm89INS1_16FlashAttnFwdSm80INS1_25CollectiveMainloopFwdSm80ILi4ELi1ELb0EN4cute5tupleIJNS5_1CILi128EEENS7_ILi48EEES8_EEELi128ENS_10bfloat16_tEfNS_4arch4Sm80ELb0ELb1ELb1ELb0ELb0ELb0ELb1ELb0EEENS1_21CollectiveEpilogueFwdINS6_IJS8_S8_S9_EEENS6_IJNS7_ILi1EEESH_SH_EEESB_SD_Li128ELb0ELb1ELb0ELb0EEENS1_19SingleTileSchedulerILb0ELb0ELb1ELi128EEEEEEEEEvNT_6ParamsE,"",@"SHT_CUDA_INFO"
	.sectionflags	@""
	.align	4


	//----- nvinfo : EIATTR_CUDA_API_VERSION
	.align		4
        /*0000*/ 	.byte	0x04, 0x37
        /*0002*/ 	.short	(.L_264 - .L_263)
.L_263:
        /*0004*/ 	.word	0x00000082


	//----- nvinfo : EIATTR_KPARAM_INFO
	.align		4
.L_264:
        /*0008*/ 	.byte	0x04, 0x17
        /*000a*/ 	.short	(.L_266 - .L_265)
.L_265:
        /*000c*/ 	.word	0x00000000
        /*0010*/ 	.short	0x0000
        /*0012*/ 	.short	0x0000
        /*0014*/ 	.byte	0x00, 0xf0, 0x61, 0x10


	//----- nvinfo : EIATTR_SPARSE_MMA_MASK
	.align		4
.L_266:
        /*0018*/ 	.byte	0x03, 0x50
        /*001a*/ 	.short	0x0000


	//----- nvinfo : EIATTR_MAXREG_COUNT
	.align		4
        /*001c*/ 	.byte	0x03, 0x1b
        /*001e*/ 	.short	0x00ff


	//----- nvinfo : EIATTR_MERCURY_ISA_VERSION
	.align		4
        /*0020*/ 	.byte	0x03, 0x5f
        /*0022*/ 	.short	0x0101


	//----- nvinfo : EIATTR_VRC_CTA_INIT_COUNT
	.align		4
        /*0024*/ 	.byte	0x02, 0x4a
	.zero		1
	.zero		1


	//----- nvinfo : EIATTR_EXIT_INSTR_OFFSETS
	.align		4
        /*0028*/ 	.byte	0x04, 0x1c
        /*002a*/ 	.short	(.L_268 - .L_267)


	//   ....[0]....
.L_267:
        /*002c*/ 	.word	0x00000010


	//----- nvinfo : EIATTR_MAX_THREADS
	.align		4
.L_268:
        /*0030*/ 	.byte	0x04, 0x05
        /*0032*/ 	.short	(.L_270 - .L_269)
.L_269:
        /*0034*/ 	.word	0x00000080
        /*0038*/ 	.word	0x00000001
        /*003c*/ 	.word	0x00000001


	//----- nvinfo : EIATTR_CBANK_PARAM_SIZE
	.align		4
.L_270:
        /*0040*/ 	.byte	0x03, 0x19
        /*0042*/ 	.short	0x0418


	//----- nvinfo : EIATTR_PARAM_CBANK
	.align		4
        /*0044*/ 	.byte	0x04, 0x0a
        /*0046*/ 	.short	(.L_272 - .L_271)
	.align		4
.L_271:
        /*0048*/ 	.word	index@(.nv.constant0._ZN7cutlass13device_kernelIN5flash19enable_sm80_to_sm89INS1_16FlashAttnFwdSm80INS1_25CollectiveMainloopFwdSm80ILi4ELi1ELb0EN4cute5tupleIJNS5_1CILi128EEENS7_ILi48EEES8_EEELi128ENS_10bfloat16_tEfNS_4arch4Sm80ELb0ELb1ELb1ELb0ELb0ELb0ELb1ELb0EEENS1_21CollectiveEpilogueFwdINS6_IJS8_S8_S9_EEENS6_IJNS7_ILi1EEESH_SH_EEESB_SD_Li128ELb0ELb1ELb0ELb0EEENS1_19SingleTileSchedulerILb0ELb0ELb1ELi128EEEEEEEEEvNT_6ParamsE)
        /*004c*/ 	.short	0x0380
        /*004e*/ 	.short	0x0418


	//----- nvinfo : EIATTR_SW_WAR
	.align		4
.L_272:
        /*0050*/ 	.byte	0x04, 0x36
        /*0052*/ 	.short	(.L_274 - .L_273)
.L_273:
        /*0054*/ 	.word	0x00000008
.L_274:


//--------------------- .nv.info._ZN7cutlass13device_kernelIN5flash19enable_sm80_to_sm89INS1_16FlashAttnFwdSm80INS1_25CollectiveMainloopFwdSm80ILi4ELi1ELb0EN4cute5tupleIJNS5_1CILi128EEENS7_ILi48EEES8_EEELi128ENS_10bfloat16_tEfNS_4arch4Sm80ELb0ELb1ELb1ELb1ELb0ELb0ELb1ELb0EEENS1_21CollectiveEpilogueFwdINS6_IJS8_S8_S9_EEENS6_IJNS7_ILi1EEESH_SH_EEESB_SD_Li128ELb1ELb1ELb0ELb0EEENS1_19SingleTileSchedulerILb1ELb0ELb1ELi128EEEEEEEEEvNT_6ParamsE --------------------------
	.section	.nv.info._ZN7cutlass13device_kernelIN5flash19enable_sm80_to_sm89INS1_16FlashAttnFwdSm80INS1_25CollectiveMainloopFwdSm80ILi4ELi1ELb0EN4cute5tupleIJNS5_1CILi128EEENS7_ILi48EEES8_EEELi128ENS_10bfloat16_tEfNS_4arch4Sm80ELb0ELb1ELb1ELb1ELb0ELb0ELb1ELb0EEENS1_21CollectiveEpilogueFwdINS6_IJS8_S8_S9_EEENS6_IJNS7_ILi1EEESH_SH_EEESB_SD_Li128ELb1ELb1ELb0ELb0EEENS1_19SingleTileSchedulerILb1ELb0ELb1ELi128EEEEEEEEEvNT_6ParamsE,"",@"SHT_CUDA_INFO"
	.sectionflags	@""
	.align	4


	//----- nvinfo : EIATTR_CUDA_API_VERSION
	.align		4
        /*0000*/ 	.byte	0x04, 0x37
        /*0002*/ 	.short	(.L_276 - .L_275)
.L_275:
        /*0004*/ 	.word	0x00000082


	//----- nvinfo : EIATTR_KPARAM_INFO
	.align		4
.L_276:
        /*0008*/ 	.byte	0x04, 0x17
        /*000a*/ 	.short	(.L_278 - .L_277)
.L_277:
        /*000c*/ 	.word	0x00000000
        /*0010*/ 	.short	0x0000
        /*0012*/ 	.short	0x0000
        /*0014*/ 	.byte	0x00, 0xf0, 0x61, 0x10


	//----- nvinfo : EIATTR_SPARSE_MMA_MASK
	.align		4
.L_278:
        /*0018*/ 	.byte	0x03, 0x50
        /*001a*/ 	.short	0x0000


	//----- nvinfo : EIATTR_MAXREG_COUNT
	.align		4
        /*001c*/ 	.byte	0x03, 0x1b
        /*001e*/ 	.short	0x00ff


	//----- nvinfo : EIATTR_MERCURY_ISA_VERSION
	.align		4
        /*0020*/ 	.byte	0x03, 0x5f
        /*0022*/ 	.short	0x0101


	//----- nvinfo : EIATTR_VRC_CTA_INIT_COUNT
	.align		4
        /*0024*/ 	.byte	0x02, 0x4a
	.zero		1
	.zero		1


	//----- nvinfo : EIATTR_EXIT_INSTR_OFFSETS
	.align		4
        /*0028*/ 	.byte	0x04, 0x1c
        /*002a*/ 	.short	(.L_280 - .L_279)


	//   ....[0]....
.L_279:
        /*002c*/ 	.word	0x00000010


	//----- nvinfo : EIATTR_MAX_THREADS
	.align		4
.L_280:
        /*0030*/ 	.byte	0x04, 0x05
        /*0032*/ 	.short	(.L_282 - .L_281)
.L_281:
        /*0034*/ 	.word	0x00000080
        /*0038*/ 	.word	0x00000001
        /*003c*/ 	.word	0x00000001


	//----- nvinfo : EIATTR_CBANK_PARAM_SIZE
	.align		4
.L_282:
        /*0040*/ 	.byte	0x03, 0x19
        /*0042*/ 	.short	0x0418


	//----- nvinfo : EIATTR_PARAM_CBANK
	.align		4
        /*0044*/ 	.byte	0x04, 0x0a
        /*0046*/ 	.short	(.L_284 - .L_283)
	.align		4
.L_283:
        /*0048*/ 	.word	index@(.nv.constant0._ZN7cutlass13device_kernelIN5flash19enable_sm80_to_sm89INS1_16FlashAttnFwdSm80INS1_25CollectiveMainloopFwdSm80ILi4ELi1ELb0EN4cute5tupleIJNS5_1CILi128EEENS7_ILi48EEES8_EEELi128ENS_10bfloat16_tEfNS_4arch4Sm80ELb0ELb1ELb1ELb1ELb0ELb0ELb1ELb0EEENS1_21CollectiveEpilogueFwdINS6_IJS8_S8_S9_EEENS6_IJNS7_ILi1EEESH_SH_EEESB_SD_Li128ELb1ELb1ELb0ELb0EEENS1_19SingleTileSchedulerILb1ELb0ELb1ELi128EEEEEEEEEvNT_6ParamsE)
        /*004c*/ 	.short	0x0380
        /*004e*/ 	.short	0x0418


	//----- nvinfo : EIATTR_SW_WAR
	.align		4
.L_284:
        /*0050*/ 	.byte	0x04, 0x36
        /*0052*/ 	.short	(.L_286 - .L_285)
.L_285:
        /*0054*/ 	.word	0x00000008
.L_286:


//--------------------- .nv.info._ZN7cutlass13device_kernelIN5flash19enable_sm80_to_sm89INS1_16FlashAttnFwdSm80INS1_25CollectiveMainloopFwdSm80ILi4ELi1ELb0EN4cute5tupleIJNS5_1CILi128EEENS7_ILi48EEES8_EEELi128ENS_10bfloat16_tEfNS_4arch4Sm80ELb0ELb1ELb1ELb1ELb0ELb1ELb1ELb0EEENS1_21CollectiveEpilogueFwdINS6_IJS8_S8_S9_EEENS6_IJNS7_ILi1EEESH_SH_EEESB_SD_Li128ELb1ELb1ELb0ELb0EEENS1_19SingleTileSchedulerILb1ELb0ELb1ELi128EEEEEEEEEvNT_6ParamsE --------------------------
	.section	.nv.info._ZN7cutlass13device_kernelIN5flash19enable_sm80_to_sm89INS1_16FlashAttnFwdSm80INS1_25CollectiveMainloopFwdSm80ILi4ELi1ELb0EN4cute5tupleIJNS5_1CILi128EEENS7_ILi48EEES8_EEELi128ENS_10bfloat16_tEfNS_4arch4Sm80ELb0ELb1ELb1ELb1ELb0ELb1ELb1ELb0EEENS1_21CollectiveEpilogueFwdINS6_IJS8_S8_S9_EEENS6_IJNS7_ILi1EEESH_SH_EEESB_SD_Li128ELb1ELb1ELb0ELb0EEENS1_19SingleTileSchedulerILb1ELb0ELb1ELi128EEEEEEEEEvNT_6ParamsE,"",@"SHT_CUDA_INFO"
	.sectionflags	@""
	.align	4


	//----- nvinfo : EIATTR_CUDA_API_VERSION
	.align		4
        /*0000*/ 	.byte	0x04, 0x37
        /*0002*/ 	.short	(.L_288 - .L_287)
.L_287:
        /*0004*/ 	.word	0x00000082


	//----- nvinfo : EIATTR_KPARAM_INFO
	.align		4
.L_288:
        /*0008*/ 	.byte	0x04, 0x17
        /*000a*/ 	.short	(.L_290 - .L_289)
.L_289:
        /*000c*/ 	.word	0x00000000
        /*0010*/ 	.short	0x0000
        /*0012*/ 	.short	0x0000
        /*0014*/ 	.byte	0x00, 0xf0, 0x61, 0x10


	//----- nvinfo : EIATTR_SPARSE_MMA_MASK
	.align		4
.L_290:
        /*0018*/ 	.byte	0x03, 0x50
        /*001a*/ 	.short	0x0000


	//----- nvinfo : EIATTR_MAXREG_COUNT
	.align		4
        /*001c*/ 	.byte	0x03, 0x1b
        /*001e*/ 	.short	0x00ff


	//----- nvinfo : EIATTR_MERCURY_ISA_VERSION
	.align		4
        /*0020*/ 	.byte	0x03, 0x5f
        /*0022*/ 	.short	0x0101


	//----- nvinfo : EIATTR_VRC_CTA_INIT_COUNT
	.align		4
        /*0024*/ 	.byte	0x02, 0x4a
	.zero		1
	.zero		1


	//----- nvinfo : EIATTR_EXIT_INSTR_OFFSETS
	.align		4
        /*0028*/ 	.byte	0x04, 0x1c
        /*002a*/ 	.short	(.L_292 - .L_291)


	//   ....[0]....
.L_291:
        /*002c*/ 	.word	0x00000010


	//----- nvinfo : EIATTR_MAX_THREADS
	.align		4
.L_292:
        /*0030*/ 	.byte	0x04, 0x05
        /*0032*/ 	.short	(.L_294 - .L_293)
.L_293:
        /*0034*/ 	.word	0x00000080
        /*0038*/ 	.word	0x00000001
        /*003c*/ 	.word	0x00000001


	//----- nvinfo : EIATTR_CBANK_PARAM_SIZE
	.align		4
.L_294:
        /*0040*/ 	.byte	0x03, 0x19
        /*0042*/ 	.short	0x0418


	//----- nvinfo : EIATTR_PARAM_CBANK
	.align		4
        /*0044*/ 	.byte	0x04, 0x0a
        /*0046*/ 	.short	(.L_296 - .L_295)
	.align		4
.L_295:
        /*0048*/ 	.word	index@(.nv.constant0._ZN7cutlass13device_kernelIN5flash19enable_sm80_to_sm89INS1_16FlashAttnFwdSm80INS1_25CollectiveMainloopFwdSm80ILi4ELi1ELb0EN4cute5tupleIJNS5_1CILi128EEENS7_ILi48EEES8_EEELi128ENS_10bfloat16_tEfNS_4arch4Sm80ELb0ELb1ELb1ELb1ELb0ELb1ELb1ELb0EEENS1_21CollectiveEpilogueFwdINS6_IJS8_S8_S9_EEENS6_IJNS7_ILi1EEESH_SH_EEESB_SD_Li128ELb1ELb1ELb0ELb0EEENS1_19SingleTileSchedulerILb1ELb0ELb1ELi128EEEEEEEEEvNT_6ParamsE)
        /*004c*/ 	.short	0x0380
        /*004e*/ 	.short	0x0418


	//----- nvinfo : EIATTR_SW_WAR
	.align		4
.L_296:
        /*0050*/ 	.byte	0x04, 0x36
        /*0052*/ 	.short	(.L_298 - .L_297)
.L_297:
        /*0054*/ 	.word	0x00000008
.L_298:


//--------------------- .nv.info._ZN7cutlass13device_kernelIN5flash19enable_sm80_to_sm89INS1_16FlashAttnFwdSm80INS1_25CollectiveMainloopFwdSm80ILi4ELi1ELb0EN4cute5tupleIJNS5_1CILi128EEENS7_ILi64EEES8_EEELi128ENS_10bfloat16_tEfNS_4arch4Sm80ELb1ELb0ELb1ELb0ELb0ELb0ELb1ELb0EEENS1_21CollectiveEpilogueFwdINS6_IJS8_S8_S9_EEENS6_IJNS7_ILi1EEESH_SH_EEESB_SD_Li128ELb0ELb1ELb0ELb0EEENS1_30DynamicPersistentTileSchedulerILi128ELi128ELb0ELb1ELb0EEEEEEEEEvNT_6ParamsE --------------------------
	.section	.nv.info._ZN7cutlass13device_kernelIN5flash19enable_sm80_to_sm89INS1_16FlashAttnFwdSm80INS1_25CollectiveMainloopFwdSm80ILi4ELi1ELb0EN4cute5tupleIJNS5_1CILi128EEENS7_ILi64EEES8_EEELi128ENS_10bfloat16_tEfNS_4arch4Sm80ELb1ELb0ELb1ELb0ELb0ELb0ELb1ELb0EEENS1_21CollectiveEpilogueFwdINS6_IJS8_S8_S9_EEENS6_IJNS7_ILi1EEESH_SH_EEESB_SD_Li128ELb0ELb1ELb0ELb0EEENS1_30DynamicPersistentTileSchedulerILi128ELi128ELb0ELb1ELb0EEEEEEEEEvNT_6ParamsE,"",@"SHT_CUDA_INFO"
	.sectionflags	@""
	.align	4


	//----- nvinfo : EIATTR_CUDA_API_VERSION
	.align		4
        /*0000*/ 	.byte	0x04, 0x37
        /*0002*/ 	.short	(.L_300 - .L_299)
.L_299:
        /*0004*/ 	.word	0x00000082


	//----- nvinfo : EIATTR_KPARAM_INFO
	.align		4
.L_300:
        /*0008*/ 	.byte	0x04, 0x17
        /*000a*/ 	.short	(.L_302 - .L_301)
.L_301:
        /*000c*/ 	.word	0x00000000
        /*0010*/ 	.short	0x0000
        /*0012*/ 	.short	0x0000
        /*0014*/ 	.byte	0x00, 0xf0, 0xa1, 0x10


	//----- nvinfo : EIATTR_SPARSE_MMA_MASK
	.align		4
.L_302:
        /*0018*/ 	.byte	0x03, 0x50
        /*001a*/ 	.short	0x0000


	//----- nvinfo : EIATTR_MAXREG_COUNT
	.align		4
        /*001c*/ 	.byte	0x03, 0x1b
        /*001e*/ 	.short	0x00ff


	//----- nvinfo : EIATTR_MERCURY_ISA_VERSION
	.align		4
        /*0020*/ 	.byte	0x03, 0x5f
        /*0022*/ 	.short	0x0101


	//----- nvinfo : EIATTR_VRC_CTA_INIT_COUNT
	.align		4
        /*0024*/ 	.byte	0x02, 0x4a
	.zero		1
	.zero		1


	//----- nvinfo : EIATTR_EXIT_INSTR_OFFSETS
	.align		4
        /*0028*/ 	.byte	0x04, 0x1c
        /*002a*/ 	.short	(.L_304 - .L_303)


	//   ....[0]....
.L_303:
        /*002c*/ 	.word	0x00000010


	//----- nvinfo : EIATTR_MAX_THREADS
	.align		4
.L_304:
        /*0030*/ 	.byte	0x04, 0x05
        /*0032*/ 	.short	(.L_306 - .L_305)
.L_305:
        /*0034*/ 	.word	0x00000080
        /*0038*/ 	.word	0x00000001
        /*003c*/ 	.word	0x00000001


	//----- nvinfo : EIATTR_CBANK_PARAM_SIZE
	.align		4
.L_306:
        /*0040*/ 	.byte	0x03, 0x19
        /*0042*/ 	.short	0x0428


	//----- nvinfo : EIATTR_PARAM_CBANK
	.align		4
        /*0044*/ 	.byte	0x04, 0x0a
        /*0046*/ 	.short	(.L_308 - .L_307)
	.align		4
.L_307:
        /*0048*/ 	.word	index@(.nv.constant0._ZN7cutlass13device_kernelIN5flash19enable_sm80_to_sm89INS1_16FlashAttnFwdSm80INS1_25CollectiveMainloopFwdSm80ILi4ELi1ELb0EN4cute5tupleIJNS5_1CILi128EEENS7_ILi64EEES8_EEELi128ENS_10bfloat16_tEfNS_4arch4Sm80ELb1ELb0ELb1ELb0ELb0ELb0ELb1ELb0EEENS1_21CollectiveEpilogueFwdINS6_IJS8_S8_S9_EEENS6_IJNS7_ILi1EEESH_SH_EEESB_SD_Li128ELb0ELb1ELb0ELb0EEENS1_30DynamicPersistentTileSchedulerILi128ELi128ELb0ELb1ELb0EEEEEEEEEvNT_6ParamsE)
        /*004c*/ 	.short	0x0380
        /*004e*/ 	.short	0x0428


	//----- nvinfo : EIATTR_SW_WAR
	.align		4
.L_308:
        /*0050*/ 	.byte	0x04, 0x36
        /*0052*/ 	.short	(.L_310 - .L_309)
.L_309:
        /*0054*/ 	.word	0x00000008
.L_310:


//--------------------- .nv.info._ZN7cutlass13device_kernelIN5flash19enable_sm80_to_sm89INS1_16FlashAttnFwdSm80INS1_25CollectiveMainloopFwdSm80ILi4ELi1ELb0EN4cute5tupleIJNS5_1CILi128EEENS7_ILi64EEES8_EEELi128ENS_10bfloat16_tEfNS_4arch4Sm80ELb1ELb0ELb1ELb1ELb0ELb0ELb1ELb0EEENS1_21CollectiveEpilogueFwdINS6_IJS8_S8_S9_EEENS6_IJNS7_ILi1EEESH_SH_EEESB_SD_Li128ELb1ELb1ELb0ELb0EEENS1_19SingleTileSchedulerILb1ELb0ELb1ELi128EEEEEEEEEvNT_6ParamsE --------------------------
	.section	.nv.info._ZN7cutlass13device_kernelIN5flash19enable_sm80_to_sm89INS1_16FlashAttnFwdSm80INS1_25CollectiveMainloopFwdSm80ILi4ELi1ELb0EN4cute5tupleIJNS5_1CILi128EEENS7_ILi64EEES8_EEELi128ENS_10bfloat16_tEfNS_4arch4Sm80ELb1ELb0ELb1ELb1ELb0ELb0ELb1ELb0EEENS1_21CollectiveEpilogueFwdINS6_IJS8_S8_S9_EEENS6_IJNS7_ILi1EEESH_SH_EEESB_SD_Li128ELb1ELb1ELb0ELb0EEENS1_19SingleTileSchedulerILb1ELb0ELb1ELi128EEEEEEEEEvNT_6ParamsE,"",@"SHT_CUDA_INFO"
	.sectionflags	@""
	.align	4


	//----- nvinfo : EIATTR_CUDA_API_VERSION
	.align		4
        /*0000*/ 	.byte	0x04, 0x37
        /*0002*/ 	.short	(.L_312 - .L_311)
.L_311:
        /*0004*/ 	.word	0x00000082


	//----- nvinfo : EIATTR_KPARAM_INFO
	.align		4
.L_312:
        /*0008*/ 	.byte	0x04, 0x17
        /*000a*/ 	.short	(.L_314 - .L_313)
.L_313:
        /*000c*/ 	.word	0x00000000
        /*0010*/ 	.short	0x0000
        /*0012*/ 	.short	0x0000
        /*0014*/ 	.byte	0x00, 0xf0, 0x61, 0x10


	//----- nvinfo : EIATTR_SPARSE_MMA_MASK
	.align		4
.L_314:
        /*0018*/ 	.byte	0x03, 0x50
        /*001a*/ 	.short	0x0000


	//----- nvinfo : EIATTR_MAXREG_COUNT
	.align		4
        /*001c*/ 	.byte	0x03, 0x1b
        /*001e*/ 	.short	0x00ff


	//----- nvinfo : EIATTR_MERCURY_ISA_VERSION
	.align		4
        /*0020*/ 	.byte	0x03, 0x5f
        /*0022*/ 	.short	0x0101


	//----- nvinfo : EIATTR_VRC_CTA_INIT_COUNT
	.align		4
        /*0024*/ 	.byte	0x02, 0x4a
	.zero		1
	.zero		1


	//----- nvinfo : EIATTR_EXIT_INSTR_OFFSETS
	.align		4
        /*0028*/ 	.byte	0x04, 0x1c
        /*002a*/ 	.short	(.L_316 - .L_315)


	//   ....[0]....
.L_315:
        /*002c*/ 	.word	0x00000010


	//----- nvinfo : EIATTR_MAX_THREADS
	.align		4
.L_316:
        /*0030*/ 	.byte	0x04, 0x05
        /*0032*/ 	.short	(.L_318 - .L_317)
.L_317:
        /*0034*/ 	.word	0x00000080
        /*0038*/ 	.word	0x00000001
        /*003c*/ 	.word	0x00000001


	//----- nvinfo : EIATTR_CBANK_PARAM_SIZE
	.align		4
.L_318:
        /*0040*/ 	.byte	0x03, 0x19
        /*0042*/ 	.short	0x0418


	//----- nvinfo : EIATTR_PARAM_CBANK
	.align		4
        /*0044*/ 	.byte	0x04, 0x0a
        /*0046*/ 	.short	(.L_320 - .L_319)
	.align		4
.L_319:
        /*0048*/ 	.word	index@(.nv.constant0._ZN7cutlass13device_kernelIN5flash19enable_sm80_to_sm89INS1_16FlashAttnFwdSm80INS1_25CollectiveMainloopFwdSm80ILi4ELi1ELb0EN4cute5tupleIJNS5_1CILi128EEENS7_ILi64EEES8_EEELi128ENS_10bfloat16_tEfNS_4arch4Sm80ELb1ELb0ELb1ELb1ELb0ELb0ELb1ELb0EEENS1_21CollectiveEpilogueFwdINS6_IJS8_S8_S9_EEENS6_IJNS7_ILi1EEESH_SH_EEESB_SD_Li128ELb1ELb1ELb0ELb0EEENS1_19SingleTileSchedulerILb1ELb0ELb1ELi128EEEEEEEEEvNT_6ParamsE)
        /*004c*/ 	.short	0x0380
        /*004e*/ 	.short	0x0418


	//----- nvinfo : EIATTR_SW_WAR
	.align		4
.L_320:
        /*0050*/ 	.byte	0x04, 0x36
        /*0052*/ 	.short	(.L_322 - .L_321)
.L_321:
        /*0054*/ 	.word	0x00000008
.L_322:


//--------------------- .nv.info._ZN7cutlass13device_kernelIN5flash19enable_sm80_to_sm89INS1_16FlashAttnFwdSm80INS1_25CollectiveMainloopFwdSm80ILi4ELi1ELb0EN4cute5tupleIJNS5_1CILi128EEENS7_ILi64EEES8_EEELi128ENS_10bfloat16_tEfNS_4arch4Sm80ELb1ELb0ELb1ELb1ELb0ELb1ELb1ELb0EEENS1_21CollectiveEpilogueFwdINS6_IJS8_S8_S9_EEENS6_IJNS7_ILi1EEESH_SH_EEESB_SD_Li128ELb1ELb1ELb0ELb0EEENS1_19SingleTileSchedulerILb1ELb0ELb1ELi128EEEEEEEEEvNT_6ParamsE --------------------------
	.section	.nv.info._ZN7cutlass13device_kernelIN5flash19enable_sm80_to_sm89INS1_16FlashAttnFwdSm80INS1_25CollectiveMainloopFwdSm80ILi4ELi1ELb0EN4cute5tupleIJNS5_1CILi128EEENS7_ILi64EEES8_EEELi128ENS_10bfloat16_tEfNS_4arch4Sm80ELb1ELb0ELb1ELb1ELb0ELb1ELb1ELb0EEENS1_21CollectiveEpilogueFwdINS6_IJS8_S8_S9_EEENS6_IJNS7_ILi1EEESH_SH_EEESB_SD_Li128ELb1ELb1ELb0ELb0EEENS1_19SingleTileSchedulerILb1ELb0ELb1ELi128EEEEEEEEEvNT_6ParamsE,"",@"SHT_CUDA_INFO"
	.sectionflags	@""
	.align	4


	//----- nvinfo : EIATTR_CUDA_API_VERSION
	.align		4
        /*0000*/ 	.byte	0x04, 0x37
        /*0002*/ 	.short	(.L_324 - .L_323)
.L_323:
        /*0004*/ 	.word	0x00000082


	//----- nvinfo : EIATTR_KPARAM_INFO
	.align		4
.L_324:
        /*0008*/ 	.byte	0x04, 0x17
        /*000a*/ 	.short	(.L_326 - .L_325)
.L_325:
        /*000c*/ 	.word	0x00000000
        /*0010*/ 	.short	0x0000
        /*0012*/ 	.short	0x0000
        /*0014*/ 	.byte	0x00, 0xf0, 0x61, 0x10


	//----- nvinfo : EIATTR_SPARSE_MMA_MASK
	.align		4
.L_326:
        /*0018*/ 	.byte	0x03, 0x50
        /*001a*/ 	.short	0x0000


	//----- nvinfo : EIATTR_MAXREG_COUNT
	.align		4
        /*001c*/ 	.byte	0x03, 0x1b
        /*001e*/ 	.short	0x00ff


	//----- nvinfo : EIATTR_MERCURY_ISA_VERSION
	.align		4
        /*0020*/ 	.byte	0x03, 0x5f
        /*0022*/ 	.short	0x0101


	//----- nvinfo : EIATTR_VRC_CTA_INIT_COUNT
	.align		4
        /*0024*/ 	.byte	0x02, 0x4a
	.zero		1
	.zero		1


	//----- nvinfo : EIATTR_EXIT_INSTR_OFFSETS
	.align		4
        /*0028*/ 	.byte	0x04, 0x1c
        /*002a*/ 	.short	(.L_328 - .L_327)


	//   ....[0]....
.L_327:
        /*002c*/ 	.word	0x00000010


	//----- nvinfo : EIATTR_MAX_THREADS
	.align		4
.L_328:
        /*0030*/ 	.byte	0x04, 0x05
        /*0032*/ 	.short	(.L_330 - .L_329)
.L_329:
        /*0034*/ 	.word	0x00000080
        /*0038*/ 	.word	0x00000001
        /*003c*/ 	.word	0x00000001


	//----- nvinfo : EIATTR_CBANK_PARAM_SIZE
	.align		4
.L_330:
        /*0040*/ 	.byte	0x03, 0x19
        /*0042*/ 	.short	0x0418


	//----- nvinfo : EIATTR_PARAM_CBANK
	.align		4
        /*0044*/ 	.byte	0x04, 0x0a
        /*0046*/ 	.short	(.L_332 - .L_331)
	.align		4
.L_331:
        /*0048*/ 	.word	index@(.nv.constant0._ZN7cutlass13device_kernelIN5flash19enable_sm80_to_sm89INS1_16FlashAttnFwdSm80INS1_25CollectiveMainloopFwdSm80ILi4ELi1ELb0EN4cute5tupleIJNS5_1CILi128EEENS7_ILi64EEES8_EEELi128ENS_10bfloat16_tEfNS_4arch4Sm80ELb1ELb0ELb1ELb1ELb0ELb1ELb1ELb0EEENS1_21CollectiveEpilogueFwdINS6_IJS8_S8_S9_EEENS6_IJNS7_ILi1EEESH_SH_EEESB_SD_Li128ELb1ELb1ELb0ELb0EEENS1_19SingleTileSchedulerILb1ELb0ELb1ELi128EEEEEEEEEvNT_6ParamsE)
        /*004c*/ 	.short	0x0380
        /*004e*/ 	.short	0x0418


	//----- nvinfo : EIATTR_SW_WAR
	.align		4
.L_332:
        /*0050*/ 	.byte	0x04, 0x36
        /*0052*/ 	.short	(.L_334 - .L_333)
.L_333:
        /*0054*/ 	.word	0x00000008
.L_334:


//--------------------- .nv.callgraph             --------------------------
	.section	.nv.callgraph,"",@"SHT_CUDA_CALLGRAPH"
	.align	4
	.sectionentsize	8
	.align		4
        /*0000*/ 	.word	0x00000000
	.align		4
        /*0004*/ 	.word	0xffffffff
	.align		4
        /*0008*/ 	.word	0x00000000
	.align		4
        /*000c*/ 	.word	0xfffffffe
	.align		4
        /*0010*/ 	.word	0x00000000
	.align		4
        /*0014*/ 	.word	0xfffffffd
	.align		4
        /*0018*/ 	.word	0x00000000
	.align		4
        /*001c*/ 	.word	0xfffffffc


//--------------------- .nv.constant4             --------------------------
	.section	.nv.constant4,"a",@progbits
	.align	8
	.align		8
.nv.constant4:
        /*0000*/ 	.dword	_ZN74_INTERNAL_133b9422_38_flash_fwd_hdim128_bf16_softcap_sm80_cu_f3e6f9ee_28394cuda3std3__45__cpo5beginE
	.align		8
        /*0008*/ 	.dword	_ZN74_INTERNAL_133b9422_38_flash_fwd_hdim128_bf16_softcap_sm80_cu_f3e6f9ee_28394cuda3std3__45__cpo3endE
	.align		8
        /*0010*/ 	.dword	_ZN74_INTERNAL_133b9422_38_flash_fwd_hdim128_bf16_softcap_sm80_cu_f3e6f9ee_28394cuda3std3__45__cpo6cbeginE
	.align		8
        /*0018*/ 	.dword	_ZN74_INTERNAL_133b9422_38_flash_fwd_hdim128_bf16_softcap_sm80_cu_f3e6f9ee_28394cuda3std3__45__cpo4cendE
	.align		8
        /*0020*/ 	.dword	_ZN74_INTERNAL_133b9422_38_flash_fwd_hdim128_bf16_softcap_sm80_cu_f3e6f9ee_28394cuda3std3__476_GLOBAL__N__133b9422_38_flash_fwd_hdim128_bf16_softcap_sm80_cu_f3e6f9ee_28396ignoreE
	.align		8
        /*0028*/ 	.dword	_ZN74_INTERNAL_133b9422_38_flash_fwd_hdim128_bf16_softcap_sm80_cu_f3e6f9ee_28394cuda3std3__419piecewise_constructE
	.align		8
        /*0030*/ 	.dword	_ZN74_INTERNAL_133b9422_38_flash_fwd_hdim128_bf16_softcap_sm80_cu_f3e6f9ee_28394cuda3std3__48in_placeE
	.align		8
        /*0038*/ 	.dword	_ZN74_INTERNAL_133b9422_38_flash_fwd_hdim128_bf16_softcap_sm80_cu_f3e6f9ee_28394cuda3std6ranges3__45__cpo4swapE
	.align		8
        /*0040*/ 	.dword	_ZN74_INTERNAL_133b9422_38_flash_fwd_hdim128_bf16_softcap_sm80_cu_f3e6f9ee_28394cuda3std6ranges3__45__cpo9iter_moveE
	.align		8
        /*0048*/ 	.dword	_ZN74_INTERNAL_133b9422_38_flash_fwd_hdim128_bf16_softcap_sm80_cu_f3e6f9ee_28394cute7productE
	.align		8
        /*0050*/ 	.dword	_ZN74_INTERNAL_133b9422_38_flash_fwd_hdim128_bf16_softcap_sm80_cu_f3e6f9ee_28394cute1_E


//--------------------- .text._ZN7cutlass13device_kernelIN5flash19enable_sm80_to_sm89INS1_16FlashAttnFwdSm80INS1_25CollectiveMainloopFwdSm80ILi8ELi1ELb1EN4cute5tupleIJNS5_1CILi128EEES8_S8_EEELi128ENS_10bfloat16_tEfNS_4arch4Sm80ELb0ELb0ELb1ELb0ELb0ELb0ELb1ELb0EEENS1_21CollectiveEpilogueFwdIS9_NS6_IJNS7_ILi1EEESF_SF_EEESA_SC_Li256ELb0ELb1ELb0ELb0EEENS1_19SingleTileSchedulerILb0ELb0ELb1ELi128EEEEEEEEEvNT_6ParamsE --------------------------
	.section	.text._ZN7cutlass13device_kernelIN5flash19enable_sm80_to_sm89INS1_16FlashAttnFwdSm80INS1_25CollectiveMainloopFwdSm80ILi8ELi1ELb1EN4cute5tupleIJNS5_1CILi128EEES8_S8_EEELi128ENS_10bfloat16_tEfNS_4arch4Sm80ELb0ELb0ELb1ELb0ELb0ELb0ELb1ELb0EEENS1_21CollectiveEpilogueFwdIS9_NS6_IJNS7_ILi1EEESF_SF_EEESA_SC_Li256ELb0ELb1ELb0ELb0EEENS1_19SingleTileSchedulerILb0ELb0ELb1ELi128EEEEEEEEEvNT_6ParamsE,"ax",@progbits
	.align	128
.text._ZN7cutlass13device_kernelIN5flash19enable_sm80_to_sm89INS1_16FlashAttnFwdSm80INS1_25CollectiveMainloopFwdSm80ILi8ELi1ELb1EN4cute5tupleIJNS5_1CILi128EEES8_S8_EEELi128ENS_10bfloat16_tEfNS_4arch4Sm80ELb0ELb0ELb1ELb0ELb0ELb0ELb1ELb0EEENS1_21CollectiveEpilogueFwdIS9_NS6_IJNS7_ILi1EEESF_SF_EEESA_SC_Li256ELb0ELb1ELb0ELb0EEENS1_19SingleTileSchedulerILb0ELb0ELb1ELi128EEEEEEEEEvNT_6ParamsE:
        .type           _ZN7cutlass13device_kernelIN5flash19enable_sm80_to_sm89INS1_16FlashAttnFwdSm80INS1_25CollectiveMainloopFwdSm80ILi8ELi1ELb1EN4cute5tupleIJNS5_1CILi128EEES8_S8_EEELi128ENS_10bfloat16_tEfNS_4arch4Sm80ELb0ELb0ELb1ELb0ELb0ELb0ELb1ELb0EEENS1_21CollectiveEpilogueFwdIS9_NS6_IJNS7_ILi1EEESF_SF_EEESA_SC_Li256ELb0ELb1ELb0ELb0EEENS1_19SingleTileSchedulerILb0ELb0ELb1ELi128EEEEEEEEEvNT_6ParamsE,@function
        .size           _ZN7cutlass13device_kernelIN5flash19enable_sm80_to_sm89INS1_16FlashAttnFwdSm80INS1_25CollectiveMainloopFwdSm80ILi8ELi1ELb1EN4cute5tupleIJNS5_1CILi128EEES8_S8_EEELi128ENS_10bfloat16_tEfNS_4arch4Sm80ELb0ELb0ELb1ELb0ELb0ELb0ELb1ELb0EEENS1_21CollectiveEpilogueFwdIS9_NS6_IJNS7_ILi1EEESF_SF_EEESA_SC_Li256ELb0ELb1ELb0ELb0EEENS1_19SingleTileSchedulerILb0ELb0ELb1ELi128EEEEEEEEEvNT_6ParamsE,(.L_x_18 - _ZN7cutlass13device_kernelIN5flash19enable_sm80_to_sm89INS1_16FlashAttnFwdSm80INS1_25CollectiveMainloopFwdSm80ILi8ELi1ELb1EN4cute5tupleIJNS5_1CILi128EEES8_S8_EEELi128ENS_10bfloat16_tEfNS_4arch4Sm80ELb0ELb0ELb1ELb0ELb0ELb0ELb1ELb0EEENS1_21CollectiveEpilogueFwdIS9_NS6_IJNS7_ILi1EEESF_SF_EEESA_SC_Li256ELb0ELb1ELb0ELb0EEENS1_19SingleTileSchedulerILb0ELb0ELb1ELi128EEEEEEEEEvNT_6ParamsE)
        .other          _ZN7cutlass13device_kernelIN5flash19enable_sm80_to_sm89INS1_16FlashAttnFwdSm80INS1_25CollectiveMainloopFwdSm80ILi8ELi1ELb1EN4cute5tupleIJNS5_1CILi128EEES8_S8_EEELi128ENS_10bfloat16_tEfNS_4arch4Sm80ELb0ELb0ELb1ELb0ELb0ELb0ELb1ELb0EEENS1_21CollectiveEpilogueFwdIS9_NS6_IJNS7_ILi1EEESF_SF_EEESA_SC_Li256ELb0ELb1ELb0ELb0EEENS1_19SingleTileSchedulerILb0ELb0ELb1ELi128EEEEEEEEEvNT_6ParamsE,@"STO_CUDA_ENTRY STV_DEFAULT"
_ZN7cutlass13device_kernelIN5flash19enable_sm80_to_sm89INS1_16FlashAttnFwdSm80INS1_25CollectiveMainloopFwdSm80ILi8ELi1ELb1EN4cute5tupleIJNS5_1CILi128EEES8_S8_EEELi128ENS_10bfloat16_tEfNS_4arch4Sm80ELb0ELb0ELb1ELb0ELb0ELb0ELb1ELb0EEENS1_21CollectiveEpilogueFwdIS9_NS6_IJNS7_ILi1EEESF_SF_EEESA_SC_Li256ELb0ELb1ELb0ELb0EEENS1_19SingleTileSchedulerILb0ELb0ELb1ELi128EEEEEEEEEvNT_6ParamsE:
[----:B------:R-:W-:Y:S01]  /*0000*/  LDC R1, c[0x0][0x37c] ;  /* 0x0000df00ff017b82 */ /* 0x000fe20000000800 */
[----:B------:R-:W-:Y:S05]  /*0010*/  EXIT ;  /* 0x000000000000794d */ /* 0x000fea0003800000 */
.L_x_0:
[----:B------:R-:W-:-:S00]  /*0020*/  BRA `(.L_x_0) ;  /* 0xfffffffc00fc7947 */ /* 0x000fc0000383ffff */
[----:B------:R-:W-:-:S00]  /*0030*/  NOP ;  /* 0x0000000000007918 */ /* 0x000fc00000000000 */
        /* <DEDUP_REMOVED lines=12> */
.L_x_18:


//--------------------- .text._ZN7cutlass13device_kernelIN5flash19enable_sm80_to_sm89INS1_16FlashAttnFwdSm80INS1_25CollectiveMainloopFwdSm80ILi8ELi1ELb1EN4cute5tupleIJNS5_1CILi128EEES8_S8_EEELi128ENS_10bfloat16_tEfNS_4arch4Sm80ELb0ELb0ELb1ELb1ELb0ELb0ELb1ELb0EEENS1_21CollectiveEpilogueFwdIS9_NS6_IJNS7_ILi1EEESF_SF_EEESA_SC_Li256ELb1ELb1ELb0ELb0EEENS1_19SingleTileSchedulerILb1ELb0ELb1ELi128EEEEEEEEEvNT_6ParamsE --------------------------
	.section	.text._ZN7cutlass13device_kernelIN5flash19enable_sm80_to_sm89INS1_16FlashAttnFwdSm80INS1_25CollectiveMainloopFwdSm80ILi8ELi1ELb1EN4cute5tupleIJNS5_1CILi128EEES8_S8_EEELi128ENS_10bfloat16_tEfNS_4arch4Sm80ELb0ELb0ELb1ELb1ELb0ELb0ELb1ELb0EEENS1_21CollectiveEpilogueFwdIS9_NS6_IJNS7_ILi1EEESF_SF_EEESA_SC_Li256ELb1ELb1ELb0ELb0EEENS1_19SingleTileSchedulerILb1ELb0ELb1ELi128EEEEEEEEEvNT_6ParamsE,"ax",@progbits
	.align	128
.text._ZN7cutlass13device_kernelIN5flash19enable_sm80_to_sm89INS1_16FlashAttnFwdSm80INS1_25CollectiveMainloopFwdSm80ILi8ELi1ELb1EN4cute5tupleIJNS5_1CILi128EEES8_S8_EEELi128ENS_10bfloat16_tEfNS_4arch4Sm80ELb0ELb0ELb1ELb1ELb0ELb0ELb1ELb0EEENS1_21CollectiveEpilogueFwdIS9_NS6_IJNS7_ILi1EEESF_SF_EEESA_SC_Li256ELb1ELb1ELb0ELb0EEENS1_19SingleTileSchedulerILb1ELb0ELb1ELi128EEEEEEEEEvNT_6ParamsE:
        .type           _ZN7cutlass13device_kernelIN5flash19enable_sm80_to_sm89INS1_16FlashAttnFwdSm80INS1_25CollectiveMainloopFwdSm80ILi8ELi1ELb1EN4cute5tupleIJNS5_1CILi128EEES8_S8_EEELi128ENS_10bfloat16_tEfNS_4arch4Sm80ELb0ELb0ELb1ELb1ELb0ELb0ELb1ELb0EEENS1_21CollectiveEpilogueFwdIS9_NS6_IJNS7_ILi1EEESF_SF_EEESA_SC_Li256ELb1ELb1ELb0ELb0EEENS1_19SingleTileSchedulerILb1ELb0ELb1ELi128EEEEEEEEEvNT_6ParamsE,@function
        .size           _ZN7cutlass13device_kernelIN5flash19enable_sm80_to_sm89INS1_16FlashAttnFwdSm80INS1_25CollectiveMainloopFwdSm80ILi8ELi1ELb1EN4cute5tupleIJNS5_1CILi128EEES8_S8_EEELi128ENS_10bfloat16_tEfNS_4arch4Sm80ELb0ELb0ELb1ELb1ELb0ELb0ELb1ELb0EEENS1_21CollectiveEpilogueFwdIS9_NS6_IJNS7_ILi1EEESF_SF_EEESA_SC_Li256ELb1ELb1ELb0ELb0EEENS1_19SingleTileSchedulerILb1ELb0ELb1ELi128EEEEEEEEEvNT_6ParamsE,(.L_x_19 - _ZN7cutlass13device_kernelIN5flash19enable_sm80_to_sm89INS1_16FlashAttnFwdSm80INS1_25CollectiveMainloopFwdSm80ILi8ELi1ELb1EN4cute5tupleIJNS5_1CILi128EEES8_S8_EEELi128ENS_10bfloat16_tEfNS_4arch4Sm80ELb0ELb0ELb1ELb1ELb0ELb0ELb1ELb0EEENS1_21CollectiveEpilogueFwdIS9_NS6_IJNS7_ILi1EEESF_SF_EEESA_SC_Li256ELb1ELb1ELb0ELb0EEENS1_19SingleTileSchedulerILb1ELb0ELb1ELi128EEEEEEEEEvNT_6ParamsE)
        .other          _ZN7cutlass13device_kernelIN5flash19enable_sm80_to_sm89INS1_16FlashAttnFwdSm80INS1_25CollectiveMainloopFwdSm80ILi8ELi1ELb1EN4cute5tupleIJNS5_1CILi128EEES8_S8_EEELi128ENS_10bfloat16_tEfNS_4arch4Sm80ELb0ELb0ELb1ELb1ELb0ELb0ELb1ELb0EEENS1_21CollectiveEpilogueFwdIS9_NS6_IJNS7_ILi1EEESF_SF_EEESA_SC_Li256ELb1ELb1ELb0ELb0EEENS1_19SingleTileSchedulerILb1ELb0ELb1ELi128EEEEEEEEEvNT_6ParamsE,@"STO_CUDA_ENTRY STV_DEFAULT"
_ZN7cutlass13device_kernelIN5flash19enable_sm80_to_sm89INS1_16FlashAttnFwdSm80INS1_25CollectiveMainloopFwdSm80ILi8ELi1ELb1EN4cute5tupleIJNS5_1CILi128EEES8_S8_EEELi128ENS_10bfloat16_tEfNS_4arch4Sm80ELb0ELb0ELb1ELb1ELb0ELb0ELb1ELb0EEENS1_21CollectiveEpilogueFwdIS9_NS6_IJNS7_ILi1EEESF_SF_EEESA_SC_Li256ELb1ELb1ELb0ELb0EEENS1_19SingleTileSchedulerILb1ELb0ELb1ELi128EEEEEEEEEvNT_6ParamsE:
[----:B------:R-:W-:Y:S01]  /*0000*/  LDC R1, c[0x0][0x37c] ;  /* 0x0000df00ff017b82 */ /* 0x000fe20000000800 */
[----:B------:R-:W-:Y:S05]  /*0010*/  EXIT ;  /* 0x000000000000794d */ /* 0x000fea0003800000 */
.L_x_1:
        /* <DEDUP_REMOVED lines=14> */
.L_x_19:


//--------------------- .text._ZN7cutlass13device_kernelIN5flash19enable_sm80_to_sm89INS1_16FlashAttnFwdSm80INS1_25CollectiveMainloopFwdSm80ILi8ELi1ELb1EN4cute5tupleIJNS5_1CILi128EEES8_S8_EEELi128ENS_10bfloat16_tEfNS_4arch4Sm80ELb0ELb0ELb1ELb1ELb0ELb1ELb1ELb0EEENS1_21CollectiveEpilogueFwdIS9_NS6_IJNS7_ILi1EEESF_SF_EEESA_SC_Li256ELb1ELb1ELb0ELb0EEENS1_19SingleTileSchedulerILb1ELb0ELb1ELi128EEEEEEEEEvNT_6ParamsE --------------------------
	.section	.text._ZN7cutlass13device_kernelIN5flash19enable_sm80_to_sm89INS1_16FlashAttnFwdSm80INS1_25CollectiveMainloopFwdSm80ILi8ELi1ELb1EN4cute5tupleIJNS5_1CILi128EEES8_S8_EEELi128ENS_10bfloat16_tEfNS_4arch4Sm80ELb0ELb0ELb1ELb1ELb0ELb1ELb1ELb0EEENS1_21CollectiveEpilogueFwdIS9_NS6_IJNS7_ILi1EEESF_SF_EEESA_SC_Li256ELb1ELb1ELb0ELb0EEENS1_19SingleTileSchedulerILb1ELb0ELb1ELi128EEEEEEEEEvNT_6ParamsE,"ax",@progbits
	.align	128
.text._ZN7cutlass13device_kernelIN5flash19enable_sm80_to_sm89INS1_16FlashAttnFwdSm80INS1_25CollectiveMainloopFwdSm80ILi8ELi1ELb1EN4cute5tupleIJNS5_1CILi128EEES8_S8_EEELi128ENS_10bfloat16_tEfNS_4arch4Sm80ELb0ELb0ELb1ELb1ELb0ELb1ELb1ELb0EEENS1_21CollectiveEpilogueFwdIS9_NS6_IJNS7_ILi1EEESF_SF_EEESA_SC_Li256ELb1ELb1ELb0ELb0EEENS1_19SingleTileSchedulerILb1ELb0ELb1ELi128EEEEEEEEEvNT_6ParamsE:
        .type           _ZN7cutlass13device_kernelIN5flash19enable_sm80_to_sm89INS1_16FlashAttnFwdSm80INS1_25CollectiveMainloopFwdSm80ILi8ELi1ELb1EN4cute5tupleIJNS5_1CILi128EEES8_S8_EEELi128ENS_10bfloat16_tEfNS_4arch4Sm80ELb0ELb0ELb1ELb1ELb0ELb1ELb1ELb0EEENS1_21CollectiveEpilogueFwdIS9_NS6_IJNS7_ILi1EEESF_SF_EEESA_SC_Li256ELb1ELb1ELb0ELb0EEENS1_19SingleTileSchedulerILb1ELb0ELb1ELi128EEEEEEEEEvNT_6ParamsE,@function
        .size           _ZN7cutlass13device_kernelIN5flash19enable_sm80_to_sm89INS1_16FlashAttnFwdSm80INS1_25CollectiveMainloopFwdSm80ILi8ELi1ELb1EN4cute5tupleIJNS5_1CILi128EEES8_S8_EEELi128ENS_10bfloat16_tEfNS_4arch4Sm80ELb0ELb0ELb1ELb1ELb0ELb1ELb1ELb0EEENS1_21CollectiveEpilogueFwdIS9_NS6_IJNS7_ILi1EEESF_SF_EEESA_SC_Li256ELb1ELb1ELb0ELb0EEENS1_19SingleTileSchedulerILb1ELb0ELb1ELi128EEEEEEEEEvNT_6ParamsE,(.L_x_20 - _ZN7cutlass13device_kernelIN5flash19enable_sm80_to_sm89INS1_16FlashAttnFwdSm80INS1_25CollectiveMainloopFwdSm80ILi8ELi1ELb1EN4cute5tupleIJNS5_1CILi128EEES8_S8_EEELi128ENS_10bfloat16_tEfNS_4arch4Sm80ELb0ELb0ELb1ELb1ELb0ELb1ELb1ELb0EEENS1_21CollectiveEpilogueFwdIS9_NS6_IJNS7_ILi1EEESF_SF_EEESA_SC_Li256ELb1ELb1ELb0ELb0EEENS1_19SingleTileSchedulerILb1ELb0ELb1ELi128EEEEEEEEEvNT_6ParamsE)
        .other          _ZN7cutlass13device_kernelIN5flash19enable_sm80_to_sm89INS1_16FlashAttnFwdSm80INS1_25CollectiveMainloopFwdSm80ILi8ELi1ELb1EN4cute5tupleIJNS5_1CILi128EEES8_S8_EEELi128ENS_10bfloat16_tEfNS_4arch4Sm80ELb0ELb0ELb1ELb1ELb0ELb1ELb1ELb0EEENS1_21CollectiveEpilogueFwdIS9_NS6_IJNS7_ILi1EEESF_SF_EEESA_SC_Li256ELb1ELb1ELb0ELb0EEENS1_19SingleTileSchedulerILb1ELb0ELb1ELi128EEEEEEEEEvNT_6ParamsE,@"STO_CUDA_ENTRY STV_DEFAULT"
_ZN7cutlass13device_kernelIN5flash19enable_sm80_to_sm89INS1_16FlashAttnFwdSm80INS1_25CollectiveMainloopFwdSm80ILi8ELi1ELb1EN4cute5tupleIJNS5_1CILi128EEES8_S8_EEELi128ENS_10bfloat16_tEfNS_4arch4Sm80ELb0ELb0ELb1ELb1ELb0ELb1ELb1ELb0EEENS1_21CollectiveEpilogueFwdIS9_NS6_IJNS7_ILi1EEESF_SF_EEESA_SC_Li256ELb1ELb1ELb0ELb0EEENS1_19SingleTileSchedulerILb1ELb0ELb1ELi128EEEEEEEEEvNT_6ParamsE:
[----:B------:R-:W-:Y:S01]  /*0000*/  LDC R1, c[0x0][0x37c] ;  /* 0x0000df00ff017b82 */ /* 0x000fe20000000800 */
[----:B------:R-:W-:Y:S05]  /*0010*/  EXIT ;  /* 0x000000000000794d */ /* 0x000fea0003800000 */
.L_x_2:
        /* <DEDUP_REMOVED lines=14> */
.L_x_20:


//--------------------- .text._ZN7cutlass13device_kernelIN5flash19enable_sm80_to_sm89INS1_16FlashAttnFwdSm80INS1_25CollectiveMainloopFwdSm80ILi8ELi1ELb1EN4cute5tupleIJNS5_1CILi128EEENS7_ILi96EEES8_EEELi128ENS_10bfloat16_tEfNS_4arch4Sm80ELb0ELb1ELb1ELb0ELb0ELb0ELb1ELb0EEENS1_21CollectiveEpilogueFwdINS6_IJS8_S8_S9_EEENS6_IJNS7_ILi1EEESH_SH_EEESB_SD_Li256ELb0ELb1ELb0ELb0EEENS1_19SingleTileSchedulerILb0ELb0ELb1ELi128EEEEEEEEEvNT_6ParamsE --------------------------
	.section	.text._ZN7cutlass13device_kernelIN5flash19enable_sm80_to_sm89INS1_16FlashAttnFwdSm80INS1_25CollectiveMainloopFwdSm80ILi8ELi1ELb1EN4cute5tupleIJNS5_1CILi128EEENS7_ILi96EEES8_EEELi128ENS_10bfloat16_tEfNS_4arch4Sm80ELb0ELb1ELb1ELb0ELb0ELb0ELb1ELb0EEENS1_21CollectiveEpilogueFwdINS6_IJS8_S8_S9_EEENS6_IJNS7_ILi1EEESH_SH_EEESB_SD_Li256ELb0ELb1ELb0ELb0EEENS1_19SingleTileSchedulerILb0ELb0ELb1ELi128EEEEEEEEEvNT_6ParamsE,"ax",@progbits
	.align	128
.text._ZN7cutlass13device_kernelIN5flash19enable_sm80_to_sm89INS1_16FlashAttnFwdSm80INS1_25CollectiveMainloopFwdSm80ILi8ELi1ELb1EN4cute5tupleIJNS5_1CILi128EEENS7_ILi96EEES8_EEELi128ENS_10bfloat16_tEfNS_4arch4Sm80ELb0ELb1ELb1ELb0ELb0ELb0ELb1ELb0EEENS1_21CollectiveEpilogueFwdINS6_IJS8_S8_S9_EEENS6_IJNS7_ILi1EEESH_SH_EEESB_SD_Li256ELb0ELb1ELb0ELb0EEENS1_19SingleTileSchedulerILb0ELb0ELb1ELi128EEEEEEEEEvNT_6ParamsE:
        .type           _ZN7cutlass13device_kernelIN5flash19enable_sm80_to_sm89INS1_16FlashAttnFwdSm80INS1_25CollectiveMainloopFwdSm80ILi8ELi1ELb1EN4cute5tupleIJNS5_1CILi128EEENS7_ILi96EEES8_EEELi128ENS_10bfloat16_tEfNS_4arch4Sm80ELb0ELb1ELb1ELb0ELb0ELb0ELb1ELb0EEENS1_21CollectiveEpilogueFwdINS6_IJS8_S8_S9_EEENS6_IJNS7_ILi1EEESH_SH_EEESB_SD_Li256ELb0ELb1ELb0ELb0EEENS1_19SingleTileSchedulerILb0ELb0ELb1ELi128EEEEEEEEEvNT_6ParamsE,@function
        .size           _ZN7cutlass13device_kernelIN5flash19enable_sm80_to_sm89INS1_16FlashAttnFwdSm80INS1_25CollectiveMainloopFwdSm80ILi8ELi1ELb1EN4cute5tupleIJNS5_1CILi128EEENS7_ILi96EEES8_EEELi128ENS_10bfloat16_tEfNS_4arch4Sm80ELb0ELb1ELb1ELb0ELb0ELb0ELb1ELb0EEENS1_21CollectiveEpilogueFwdINS6_IJS8_S8_S9_EEENS6_IJNS7_ILi1EEESH_SH_EEESB_SD_Li256ELb0ELb1ELb0ELb0EEENS1_19SingleTileSchedulerILb0ELb0ELb1ELi128EEEEEEEEEvNT_6ParamsE,(.L_x_21 - _ZN7cutlass13device_kernelIN5flash19enable_sm80_to_sm89INS1_16FlashAttnFwdSm80INS1_25CollectiveMainloopFwdSm80ILi8ELi1ELb1EN4cute5tupleIJNS5_1CILi128EEENS7_ILi96EEES8_EEELi128ENS_10bfloat16_tEfNS_4arch4Sm80ELb0ELb1ELb1ELb0ELb0ELb0ELb1ELb0EEENS1_21CollectiveEpilogueFwdINS6_IJS8_S8_S9_EEENS6_IJNS7_ILi1EEESH_SH_EEESB_SD_Li256ELb0ELb1ELb0ELb0EEENS1_19SingleTileSchedulerILb0ELb0ELb1ELi128EEEEEEEEEvNT_6ParamsE)
        .other          _ZN7cutlass13device_kernelIN5flash19enable_sm80_to_sm89INS1_16FlashAttnFwdSm80INS1_25CollectiveMainloopFwdSm80ILi8ELi1ELb1EN4cute5tupleIJNS5_1CILi128EEENS7_ILi96EEES8_EEELi128ENS_10bfloat16_tEfNS_4arch4Sm80ELb0ELb1ELb1ELb0ELb0ELb0ELb1ELb0EEENS1_21CollectiveEpilogueFwdINS6_IJS8_S8_S9_EEENS6_IJNS7_ILi1EEESH_SH_EEESB_SD_Li256ELb0ELb1ELb0ELb0EEENS1_19SingleTileSchedulerILb0ELb0ELb1ELi128EEEEEEEEEvNT_6ParamsE,@"STO_CUDA_ENTRY STV_DEFAULT"
_ZN7cutlass13device_kernelIN5flash19enable_sm80_to_sm89INS1_16FlashAttnFwdSm80INS1_25CollectiveMainloopFwdSm80ILi8ELi1ELb1EN4cute5tupleIJNS5_1CILi128EEENS7_ILi96EEES8_EEELi128ENS_10bfloat16_tEfNS_4arch4Sm80ELb0ELb1ELb1ELb0ELb0ELb0ELb1ELb0EEENS1_21CollectiveEpilogueFwdINS6_IJS8_S8_S9_EEENS6_IJNS7_ILi1EEESH_SH_EEESB_SD_Li256ELb0ELb1ELb0ELb0EEENS1_19SingleTileSchedulerILb0ELb0ELb1ELi128EEEEEEEEEvNT_6ParamsE:
[----:B------:R-:W-:Y:S01]  /*0000*/  LDC R1, c[0x0][0x37c] ;  /* 0x0000df00ff017b82 */ /* 0x000fe20000000800 */
[----:B------:R-:W-:Y:S05]  /*0010*/  EXIT ;  /* 0x000000000000794d */ /* 0x000fea0003800000 */
.L_x_3:
        /* <DEDUP_REMOVED lines=14> */
.L_x_21:


//--------------------- .text._ZN7cutlass13device_kernelIN5flash19enable_sm80_to_sm89INS1_16FlashAttnFwdSm80INS1_25CollectiveMainloopFwdSm80ILi8ELi1ELb1EN4cute5tupleIJNS5_1CILi128EEENS7_ILi96EEES8_EEELi128ENS_10bfloat16_tEfNS_4arch4Sm80ELb0ELb1ELb1ELb1ELb0ELb0ELb1ELb0EEENS1_21CollectiveEpilogueFwdINS6_IJS8_S8_S9_EEENS6_IJNS7_ILi1EEESH_SH_EEESB_SD_Li256ELb1ELb1ELb0ELb0EEENS1_19SingleTileSchedulerILb1ELb0ELb1ELi128EEEEEEEEEvNT_6ParamsE --------------------------
	.section	.text._ZN7cutlass13device_kernelIN5flash19enable_sm80_to_sm89INS1_16FlashAttnFwdSm80INS1_25CollectiveMainloopFwdSm80ILi8ELi1ELb1EN4cute5tupleIJNS5_1CILi128EEENS7_ILi96EEES8_EEELi128ENS_10bfloat16_tEfNS_4arch4Sm80ELb0ELb1ELb1ELb1ELb0ELb0ELb1ELb0EEENS1_21CollectiveEpilogueFwdINS6_IJS8_S8_S9_EEENS6_IJNS7_ILi1EEESH_SH_EEESB_SD_Li256ELb1ELb1ELb0ELb0EEENS1_19SingleTileSchedulerILb1ELb0ELb1ELi128EEEEEEEEEvNT_6ParamsE,"ax",@progbits
	.align	128
.text._ZN7cutlass13device_kernelIN5flash19enable_sm80_to_sm89INS1_16FlashAttnFwdSm80INS1_25CollectiveMainloopFwdSm80ILi8ELi1ELb1EN4cute5tupleIJNS5_1CILi128EEENS7_ILi96EEES8_EEELi128ENS_10bfloat16_tEfNS_4arch4Sm80ELb0ELb1ELb1ELb1ELb0ELb0ELb1ELb0EEENS1_21CollectiveEpilogueFwdINS6_IJS8_S8_S9_EEENS6_IJNS7_ILi1EEESH_SH_EEESB_SD_Li256ELb1ELb1ELb0ELb0EEENS1_19SingleTileSchedulerILb1ELb0ELb1ELi128EEEEEEEEEvNT_6ParamsE:
        .type           _ZN7cutlass13device_kernelIN5flash19enable_sm80_to_sm89INS1_16FlashAttnFwdSm80INS1_25CollectiveMainloopFwdSm80ILi8ELi1ELb1EN4cute5tupleIJNS5_1CILi128EEENS7_ILi96EEES8_EEELi128ENS_10bfloat16_tEfNS_4arch4Sm80ELb0ELb1ELb1ELb1ELb0ELb0ELb1ELb0EEENS1_21CollectiveEpilogueFwdINS6_IJS8_S8_S9_EEENS6_IJNS7_ILi1EEESH_SH_EEESB_SD_Li256ELb1ELb1ELb0ELb0EEENS1_19SingleTileSchedulerILb1ELb0ELb1ELi128EEEEEEEEEvNT_6ParamsE,@function
        .size           _ZN7cutlass13device_kernelIN5flash19enable_sm80_to_sm89INS1_16FlashAttnFwdSm80INS1_25CollectiveMainloopFwdSm80ILi8ELi1ELb1EN4cute5tupleIJNS5_1CILi128EEENS7_ILi96EEES8_EEELi128ENS_10bfloat16_tEfNS_4arch4Sm80ELb0ELb1ELb1ELb1ELb0ELb0ELb1ELb0EEENS1_21CollectiveEpilogueFwdINS6_IJS8_S8_S9_EEENS6_IJNS7_ILi1EEESH_SH_EEESB_SD_Li256ELb1ELb1ELb0ELb0EEENS1_19SingleTileSchedulerILb1ELb0ELb1ELi128EEEEEEEEEvNT_6ParamsE,(.L_x_22 - _ZN7cutlass13device_kernelIN5flash19enable_sm80_to_sm89INS1_16FlashAttnFwdSm80INS1_25CollectiveMainloopFwdSm80ILi8ELi1ELb1EN4cute5tupleIJNS5_1CILi128EEENS7_ILi96EEES8_EEELi128ENS_10bfloat16_tEfNS_4arch4Sm80ELb0ELb1ELb1ELb1ELb0ELb0ELb1ELb0EEENS1_21CollectiveEpilogueFwdINS6_IJS8_S8_S9_EEENS6_IJNS7_ILi1EEESH_SH_EEESB_SD_Li256ELb1ELb1ELb0ELb0EEENS1_19SingleTileSchedulerILb1ELb0ELb1ELi128EEEEEEEEEvNT_6ParamsE)
        .other          _ZN7cutlass13device_kernelIN5flash19enable_sm80_to_sm89INS1_16FlashAttnFwdSm80INS1_25CollectiveMainloopFwdSm80ILi8ELi1ELb1EN4cute5tupleIJNS5_1CILi128EEENS7_ILi96EEES8_EEELi128ENS_10bfloat16_tEfNS_4arch4Sm80ELb0ELb1ELb1ELb1ELb0ELb0ELb1ELb0EEENS1_21CollectiveEpilogueFwdINS6_IJS8_S8_S9_EEENS6_IJNS7_ILi1EEESH_SH_EEESB_SD_Li256ELb1ELb1ELb0ELb0EEENS1_19SingleTileSchedulerILb1ELb0ELb1ELi128EEEEEEEEEvNT_6ParamsE,@"STO_CUDA_ENTRY STV_DEFAULT"
_ZN7cutlass13device_kernelIN5flash19enable_sm80_to_sm89INS1_16FlashAttnFwdSm80INS1_25CollectiveMainloopFwdSm80ILi8ELi1ELb1EN4cute5tupleIJNS5_1CILi128EEENS7_ILi96EEES8_EEELi128ENS_10bfloat16_tEfNS_4arch4Sm80ELb0ELb1ELb1ELb1ELb0ELb0ELb1ELb0EEENS1_21CollectiveEpilogueFwdINS6_IJS8_S8_S9_EEENS6_IJNS7_ILi1EEESH_SH_EEESB_SD_Li256ELb1ELb1ELb0ELb0EEENS1_19SingleTileSchedulerILb1ELb0ELb1ELi128EEEEEEEEEvNT_6ParamsE:
[----:B------:R-:W-:Y:S01]  /*0000*/  LDC R1, c[0x0][0x37c] ;  /* 0x0000df00ff017b82 */ /* 0x000fe20000000800 */
[----:B------:R-:W-:Y:S05]  /*0010*/  EXIT ;  /* 0x000000000000794d */ /* 0x000fea0003800000 */
.L_x_4:
        /* <DEDUP_REMOVED lines=14> */
.L_x_22:


//--------------------- .text._ZN7cutlass13device_kernelIN5flash19enable_sm80_to_sm89INS1_16FlashAttnFwdSm80INS1_25CollectiveMainloopFwdSm80ILi8ELi1ELb1EN4cute5tupleIJNS5_1CILi128EEENS7_ILi96EEES8_EEELi128ENS_10bfloat16_tEfNS_4arch4Sm80ELb0ELb1ELb1ELb1ELb0ELb1ELb1ELb0EEENS1_21CollectiveEpilogueFwdINS6_IJS8_S8_S9_EEENS6_IJNS7_ILi1EEESH_SH_EEESB_SD_Li256ELb1ELb1ELb0ELb0EEENS1_19SingleTileSchedulerILb1ELb0ELb1ELi128EEEEEEEEEvNT_6ParamsE --------------------------
	.section	.text._ZN7cutlass13device_kernelIN5flash19enable_sm80_to_sm89INS1_16FlashAttnFwdSm80INS1_25CollectiveMainloopFwdSm80ILi8ELi1ELb1EN4cute5tupleIJNS5_1CILi128EEENS7_ILi96EEES8_EEELi128ENS_10bfloat16_tEfNS_4arch4Sm80ELb0ELb1ELb1ELb1ELb0ELb1ELb1ELb0EEENS1_21CollectiveEpilogueFwdINS6_IJS8_S8_S9_EEENS6_IJNS7_ILi1EEESH_SH_EEESB_SD_Li256ELb1ELb1ELb0ELb0EEENS1_19SingleTileSchedulerILb1ELb0ELb1ELi128EEEEEEEEEvNT_6ParamsE,"ax",@progbits
	.align	128
.text._ZN7cutlass13device_kernelIN5flash19enable_sm80_to_sm89INS1_16FlashAttnFwdSm80INS1_25CollectiveMainloopFwdSm80ILi8ELi1ELb1EN4cute5tupleIJNS5_1CILi128EEENS7_ILi96EEES8_EEELi128ENS_10bfloat16_tEfNS_4arch4Sm80ELb0ELb1ELb1ELb1ELb0ELb1ELb1ELb0EEENS1_21CollectiveEpilogueFwdINS6_IJS8_S8_S9_EEENS6_IJNS7_ILi1EEESH_SH_EEESB_SD_Li256ELb1ELb1ELb0ELb0EEENS1_19SingleTileSchedulerILb1ELb0ELb1ELi128EEEEEEEEEvNT_6ParamsE:
        .type           _ZN7cutlass13device_kernelIN5flash19enable_sm80_to_sm89INS1_16FlashAttnFwdSm80INS1_25CollectiveMainloopFwdSm80ILi8ELi1ELb1EN4cute5tupleIJNS5_1CILi128EEENS7_ILi96EEES8_EEELi128ENS_10bfloat16_tEfNS_4arch4Sm80ELb0ELb1ELb1ELb1ELb0ELb1ELb1ELb0EEENS1_21CollectiveEpilogueFwdINS6_IJS8_S8_S9_EEENS6_IJNS7_ILi1EEESH_SH_EEESB_SD_Li256ELb1ELb1ELb0ELb0EEENS1_19SingleTileSchedulerILb1ELb0ELb1ELi128EEEEEEEEEvNT_6ParamsE,@function
        .size           _ZN7cutlass13device_kernelIN5flash19enable_sm80_to_sm89INS1_16FlashAttnFwdSm80INS1_25CollectiveMainloopFwdSm80ILi8ELi1ELb1EN4cute5tupleIJNS5_1CILi128EEENS7_ILi96EEES8_EEELi128ENS_10bfloat16_tEfNS_4arch4Sm80ELb0ELb1ELb1ELb1ELb0ELb1ELb1ELb0EEENS1_21CollectiveEpilogueFwdINS6_IJS8_S8_S9_EEENS6_IJNS7_ILi1EEESH_SH_EEESB_SD_Li256ELb1ELb1ELb0ELb0EEENS1_19SingleTileSchedulerILb1ELb0ELb1ELi128EEEEEEEEEvNT_6ParamsE,(.L_x_23 - _ZN7cutlass13device_kernelIN5flash19enable_sm80_to_sm89INS1_16FlashAttnFwdSm80INS1_25CollectiveMainloopFwdSm80ILi8ELi1ELb1EN4cute5tupleIJNS5_1CILi128EEENS7_ILi96EEES8_EEELi128ENS_10bfloat16_tEfNS_4arch4Sm80ELb0ELb1ELb1ELb1ELb0ELb1ELb1ELb0EEENS1_21CollectiveEpilogueFwdINS6_IJS8_S8_S9_EEENS6_IJNS7_ILi1EEESH_SH_EEESB_SD_Li256ELb1ELb1ELb0ELb0EEENS1_19SingleTileSchedulerILb1ELb0ELb1ELi128EEEEEEEEEvNT_6ParamsE)
        .other          _ZN7cutlass13device_kernelIN5flash19enable_sm80_to_sm89INS1_16FlashAttnFwdSm80INS1_25CollectiveMainloopFwdSm80ILi8ELi1ELb1EN4cute5tupleIJNS5_1CILi128EEENS7_ILi96EEES8_EEELi128ENS_10bfloat16_tEfNS_4arch4Sm80ELb0ELb1ELb1ELb1ELb0ELb1ELb1ELb0EEENS1_21CollectiveEpilogueFwdINS6_IJS8_S8_S9_EEENS6_IJNS7_ILi1EEESH_SH_EEESB_SD_Li256ELb1ELb1ELb0ELb0EEENS1_19SingleTileSchedulerILb1ELb0ELb1ELi128EEEEEEEEEvNT_6ParamsE,@"STO_CUDA_ENTRY STV_DEFAULT"
_ZN7cutlass13device_kernelIN5flash19enable_sm80_to_sm89INS1_16FlashAttnFwdSm80INS1_25CollectiveMainloopFwdSm80ILi8ELi1ELb1EN4cute5tupleIJNS5_1CILi128EEENS7_ILi96EEES8_EEELi128ENS_10bfloat16_tEfNS_4arch4Sm80ELb0ELb1ELb1ELb1ELb0ELb1ELb1ELb0EEENS1_21CollectiveEpilogueFwdINS6_IJS8_S8_S9_EEENS6_IJNS7_ILi1EEESH_SH_EEESB_SD_Li256ELb1ELb1ELb0ELb0EEENS1_19SingleTileSchedulerILb1ELb0ELb1ELi128EEEEEEEEEvNT_6ParamsE:
[----:B------:R-:W-:Y:S01]  /*0000*/  LDC R1, c[0x0][0x37c] ;  /* 0x0000df00ff017b82 */ /* 0x000fe20000000800 */
[----:B------:R-:W-:Y:S05]  /*0010*/  EXIT ;  /* 0x000000000000794d */ /* 0x000fea0003800000 */
.L_x_5:
        /* <DEDUP_REMOVED lines=14> */
.L_x_23:


//--------------------- .text._ZN7cutlass13device_kernelIN5flash19enable_sm80_to_sm89INS1_16FlashAttnFwdSm80INS1_25CollectiveMainloopFwdSm80ILi8ELi1ELb1EN4cute5tupleIJNS5_1CILi128EEES8_S8_EEELi128ENS_10bfloat16_tEfNS_4arch4Sm80ELb1ELb0ELb1ELb0ELb0ELb0ELb1ELb0EEENS1_21CollectiveEpilogueFwdIS9_NS6_IJNS7_ILi1EEESF_SF_EEESA_SC_Li256ELb0ELb1ELb0ELb0EEENS1_30DynamicPersistentTileSchedulerILi256ELi256ELb0ELb1ELb0EEEEEEEEEvNT_6ParamsE --------------------------
	.section	.text._ZN7cutlass13device_kernelIN5flash19enable_sm80_to_sm89INS1_16FlashAttnFwdSm80INS1_25CollectiveMainloopFwdSm80ILi8ELi1ELb1EN4cute5tupleIJNS5_1CILi128EEES8_S8_EEELi128ENS_10bfloat16_tEfNS_4arch4Sm80ELb1ELb0ELb1ELb0ELb0ELb0ELb1ELb0EEENS1_21CollectiveEpilogueFwdIS9_NS6_IJNS7_ILi1EEESF_SF_EEESA_SC_Li256ELb0ELb1ELb0ELb0EEENS1_30DynamicPersistentTileSchedulerILi256ELi256ELb0ELb1ELb0EEEEEEEEEvNT_6ParamsE,"ax",@progbits
	.align	128
.text._ZN7cutlass13device_kernelIN5flash19enable_sm80_to_sm89INS1_16FlashAttnFwdSm80INS1_25CollectiveMainloopFwdSm80ILi8ELi1ELb1EN4cute5tupleIJNS5_1CILi128EEES8_S8_EEELi128ENS_10bfloat16_tEfNS_4arch4Sm80ELb1ELb0ELb1ELb0ELb0ELb0ELb1ELb0EEENS1_21CollectiveEpilogueFwdIS9_NS6_IJNS7_ILi1EEESF_SF_EEESA_SC_Li256ELb0ELb1ELb0ELb0EEENS1_30DynamicPersistentTileSchedulerILi256ELi256ELb0ELb1ELb0EEEEEEEEEvNT_6ParamsE:
        .type           _ZN7cutlass13device_kernelIN5flash19enable_sm80_to_sm89INS1_16FlashAttnFwdSm80INS1_25CollectiveMainloopFwdSm80ILi8ELi1ELb1EN4cute5tupleIJNS5_1CILi128EEES8_S8_EEELi128ENS_10bfloat16_tEfNS_4arch4Sm80ELb1ELb0ELb1ELb0ELb0ELb0ELb1ELb0EEENS1_21CollectiveEpilogueFwdIS9_NS6_IJNS7_ILi1EEESF_SF_EEESA_SC_Li256ELb0ELb1ELb0ELb0EEENS1_30DynamicPersistentTileSchedulerILi256ELi256ELb0ELb1ELb0EEEEEEEEEvNT_6ParamsE,@function
        .size           _ZN7cutlass13device_kernelIN5flash19enable_sm80_to_sm89INS1_16FlashAttnFwdSm80INS1_25CollectiveMainloopFwdSm80ILi8ELi1ELb1EN4cute5tupleIJNS5_1CILi128EEES8_S8_EEELi128ENS_10bfloat16_tEfNS_4arch4Sm80ELb1ELb0ELb1ELb0ELb0ELb0ELb1ELb0EEENS1_21CollectiveEpilogueFwdIS9_NS6_IJNS7_ILi1EEESF_SF_EEESA_SC_Li256ELb0ELb1ELb0ELb0EEENS1_30DynamicPersistentTileSchedulerILi256ELi256ELb0ELb1ELb0EEEEEEEEEvNT_6ParamsE,(.L_x_24 - _ZN7cutlass13device_kernelIN5flash19enable_sm80_to_sm89INS1_16FlashAttnFwdSm80INS1_25CollectiveMainloopFwdSm80ILi8ELi1ELb1EN4cute5tupleIJNS5_1CILi128EEES8_S8_EEELi128ENS_10bfloat16_tEfNS_4arch4Sm80ELb1ELb0ELb1ELb0ELb0ELb0ELb1ELb0EEENS1_21CollectiveEpilogueFwdIS9_NS6_IJNS7_ILi1EEESF_SF_EEESA_SC_Li256ELb0ELb1ELb0ELb0EEENS1_30DynamicPersistentTileSchedulerILi256ELi256ELb0ELb1ELb0EEEEEEEEEvNT_6ParamsE)
        .other          _ZN7cutlass13device_kernelIN5flash19enable_sm80_to_sm89INS1_16FlashAttnFwdSm80INS1_25CollectiveMainloopFwdSm80ILi8ELi1ELb1EN4cute5tupleIJNS5_1CILi128EEES8_S8_EEELi128ENS_10bfloat16_tEfNS_4arch4Sm80ELb1ELb0ELb1ELb0ELb0ELb0ELb1ELb0EEENS1_21CollectiveEpilogueFwdIS9_NS6_IJNS7_ILi1EEESF_SF_EEESA_SC_Li256ELb0ELb1ELb0ELb0EEENS1_30DynamicPersistentTileSchedulerILi256ELi256ELb0ELb1ELb0EEEEEEEEEvNT_6ParamsE,@"STO_CUDA_ENTRY STV_DEFAULT"
_ZN7cutlass13device_kernelIN5flash19enable_sm80_to_sm89INS1_16FlashAttnFwdSm80INS1_25CollectiveMainloopFwdSm80ILi8ELi1ELb1EN4cute5tupleIJNS5_1CILi128EEES8_S8_EEELi128ENS_10bfloat16_tEfNS_4arch4Sm80ELb1ELb0ELb1ELb0ELb0ELb0ELb1ELb0EEENS1_21CollectiveEpilogueFwdIS9_NS6_IJNS7_ILi1EEESF_SF_EEESA_SC_Li256ELb0ELb1ELb0ELb0EEENS1_30DynamicPersistentTileSchedulerILi256ELi256ELb0ELb1ELb0EEEEEEEEEvNT_6ParamsE:
[----:B------:R-:W-:Y:S01]  /*0000*/  LDC R1, c[0x0][0x37c] ;  /* 0x0000df00ff017b82 */ /* 0x000fe20000000800 */
[----:B------:R-:W-:Y:S05]  /*0010*/  EXIT ;  /* 0x000000000000794d */ /* 0x000fea0003800000 */
.L_x_6:
        /* <DEDUP_REMOVED lines=14> */
.L_x_24:


//--------------------- .text._ZN7cutlass13device_kernelIN5flash19enable_sm80_to_sm89INS1_16FlashAttnFwdSm80INS1_25CollectiveMainloopFwdSm80ILi8ELi1ELb1EN4cute5tupleIJNS5_1CILi128EEES8_S8_EEELi128ENS_10bfloat16_tEfNS_4arch4Sm80ELb1ELb0ELb1ELb1ELb0ELb0ELb1ELb0EEENS1_21CollectiveEpilogueFwdIS9_NS6_IJNS7_ILi1EEESF_SF_EEESA_SC_Li256ELb1ELb1ELb0ELb0EEENS1_19SingleTileSchedulerILb1ELb0ELb1ELi128EEEEEEEEEvNT_6ParamsE --------------------------
	.section	.text._ZN7cutlass13device_kernelIN5flash19enable_sm80_to_sm89INS1_16FlashAttnFwdSm80INS1_25CollectiveMainloopFwdSm80ILi8ELi1ELb1EN4cute5tupleIJNS5_1CILi128EEES8_S8_EEELi128ENS_10bfloat16_tEfNS_4arch4Sm80ELb1ELb0ELb1ELb1ELb0ELb0ELb1ELb0EEENS1_21CollectiveEpilogueFwdIS9_NS6_IJNS7_ILi1EEESF_SF_EEESA_SC_Li256ELb1ELb1ELb0ELb0EEENS1_19SingleTileSchedulerILb1ELb0ELb1ELi128EEEEEEEEEvNT_6ParamsE,"ax",@progbits
	.align	128
.text._ZN7cutlass13device_kernelIN5flash19enable_sm80_to_sm89INS1_16FlashAttnFwdSm80INS1_25CollectiveMainloopFwdSm80ILi8ELi1ELb1EN4cute5tupleIJNS5_1CILi128EEES8_S8_EEELi128ENS_10bfloat16_tEfNS_4arch4Sm80ELb1ELb0ELb1ELb1ELb0ELb0ELb1ELb0EEENS1_21CollectiveEpilogueFwdIS9_NS6_IJNS7_ILi1EEESF_SF_EEESA_SC_Li256ELb1ELb1ELb0ELb0EEENS1_19SingleTileSchedulerILb1ELb0ELb1ELi128EEEEEEEEEvNT_6ParamsE:
        .type           _ZN7cutlass13device_kernelIN5flash19enable_sm80_to_sm89INS1_16FlashAttnFwdSm80INS1_25CollectiveMainloopFwdSm80ILi8ELi1ELb1EN4cute5tupleIJNS5_1CILi128EEES8_S8_EEELi128ENS_10bfloat16_tEfNS_4arch4Sm80ELb1ELb0ELb1ELb1ELb0ELb0ELb1ELb0EEENS1_21CollectiveEpilogueFwdIS9_NS6_IJNS7_ILi1EEESF_SF_EEESA_SC_Li256ELb1ELb1ELb0ELb0EEENS1_19SingleTileSchedulerILb1ELb0ELb1ELi128EEEEEEEEEvNT_6ParamsE,@function
        .size           _ZN7cutlass13device_kernelIN5flash19enable_sm80_to_sm89INS1_16FlashAttnFwdSm80INS1_25CollectiveMainloopFwdSm80ILi8ELi1ELb1EN4cute5tupleIJNS5_1CILi128EEES8_S8_EEELi128ENS_10bfloat16_tEfNS_4arch4Sm80ELb1ELb0ELb1ELb1ELb0ELb0ELb1ELb0EEENS1_21CollectiveEpilogueFwdIS9_NS6_IJNS7_ILi1EEESF_SF_EEESA_SC_Li256ELb1ELb1ELb0ELb0EEENS1_19SingleTileSchedulerILb1ELb0ELb1ELi128EEEEEEEEEvNT_6ParamsE,(.L_x_25 - _ZN7cutlass13device_kernelIN5flash19enable_sm80_to_sm89INS1_16FlashAttnFwdSm80INS1_25CollectiveMainloopFwdSm80ILi8ELi1ELb1EN4cute5tupleIJNS5_1CILi128EEES8_S8_EEELi128ENS_10bfloat16_tEfNS_4arch4Sm80ELb1ELb0ELb1ELb1ELb0ELb0ELb1ELb0EEENS1_21CollectiveEpilogueFwdIS9_NS6_IJNS7_ILi1EEESF_SF_EEESA_SC_Li256ELb1ELb1ELb0ELb0EEENS1_19SingleTileSchedulerILb1ELb0ELb1ELi128EEEEEEEEEvNT_6ParamsE)
        .other          _ZN7cutlass13device_kernelIN5flash19enable_sm80_to_sm89INS1_16FlashAttnFwdSm80INS1_25CollectiveMainloopFwdSm80ILi8ELi1ELb1EN4cute5tupleIJNS5_1CILi128EEES8_S8_EEELi128ENS_10bfloat16_tEfNS_4arch4Sm80ELb1ELb0ELb1ELb1ELb0ELb0ELb1ELb0EEENS1_21CollectiveEpilogueFwdIS9_NS6_IJNS7_ILi1EEESF_SF_EEESA_SC_Li256ELb1ELb1ELb0ELb0EEENS1_19SingleTileSchedulerILb1ELb0ELb1ELi128EEEEEEEEEvNT_6ParamsE,@"STO_CUDA_ENTRY STV_DEFAULT"
_ZN7cutlass13device_kernelIN5flash19enable_sm80_to_sm89INS1_16FlashAttnFwdSm80INS1_25CollectiveMainloopFwdSm80ILi8ELi1ELb1EN4cute5tupleIJNS5_1CILi128EEES8_S8_EEELi128ENS_10bfloat16_tEfNS_4arch4Sm80ELb1ELb0ELb1ELb1ELb0ELb0ELb1ELb0EEENS1_21CollectiveEpilogueFwdIS9_NS6_IJNS7_ILi1EEESF_SF_EEESA_SC_Li256ELb1ELb1ELb0ELb0EEENS1_19SingleTileSchedulerILb1ELb0ELb1ELi128EEEEEEEEEvNT_6ParamsE:
[----:B------:R-:W-:Y:S01]  /*0000*/  LDC R1, c[0x0][0x37c] ;  /* 0x0000df00ff017b82 */ /* 0x000fe20000000800 */
[----:B------:R-:W-:Y:S05]  /*0010*/  EXIT ;  /* 0x000000000000794d */ /* 0x000fea0003800000 */
.L_x_7:
        /* <DEDUP_REMOVED lines=14> */
.L_x_25:


//--------------------- .text._ZN7cutlass13device_kernelIN5flash19enable_sm80_to_sm89INS1_16FlashAttnFwdSm80INS1_25CollectiveMainloopFwdSm80ILi8ELi1ELb1EN4cute5tupleIJNS5_1CILi128EEES8_S8_EEELi128ENS_10bfloat16_tEfNS_4arch4Sm80ELb1ELb0ELb1ELb1ELb0ELb1ELb1ELb0EEENS1_21CollectiveEpilogueFwdIS9_NS6_IJNS7_ILi1EEESF_SF_EEESA_SC_Li256ELb1ELb1ELb0ELb0EEENS1_19SingleTileSchedulerILb1ELb0ELb1ELi128EEEEEEEEEvNT_6ParamsE --------------------------
	.section	.text._ZN7cutlass13device_kernelIN5flash19enable_sm80_to_sm89INS1_16FlashAttnFwdSm80INS1_25CollectiveMainloopFwdSm80ILi8ELi1ELb1EN4cute5tupleIJNS5_1CILi128EEES8_S8_EEELi128ENS_10bfloat16_tEfNS_4arch4Sm80ELb1ELb0ELb1ELb1ELb0ELb1ELb1ELb0EEENS1_21CollectiveEpilogueFwdIS9_NS6_IJNS7_ILi1EEESF_SF_EEESA_SC_Li256ELb1ELb1ELb0ELb0EEENS1_19SingleTileSchedulerILb1ELb0ELb1ELi128EEEEEEEEEvNT_6ParamsE,"ax",@progbits
	.align	128
.text._ZN7cutlass13device_kernelIN5flash19enable_sm80_to_sm89INS1_16FlashAttnFwdSm80INS1_25CollectiveMainloopFwdSm80ILi8ELi1ELb1EN4cute5tupleIJNS5_1CILi128EEES8_S8_EEELi128ENS_10bfloat16_tEfNS_4arch4Sm80ELb1ELb0ELb1ELb1ELb0ELb1ELb1ELb0EEENS1_21CollectiveEpilogueFwdIS9_NS6_IJNS7_ILi1EEESF_SF_EEESA_SC_Li256ELb1ELb1ELb0ELb0EEENS1_19SingleTileSchedulerILb1ELb0ELb1ELi128EEEEEEEEEvNT_6ParamsE:
        .type           _ZN7cutlass13device_kernelIN5flash19enable_sm80_to_sm89INS1_16FlashAttnFwdSm80INS1_25CollectiveMainloopFwdSm80ILi8ELi1ELb1EN4cute5tupleIJNS5_1CILi128EEES8_S8_EEELi128ENS_10bfloat16_tEfNS_4arch4Sm80ELb1ELb0ELb1ELb1ELb0ELb1ELb1ELb0EEENS1_21CollectiveEpilogueFwdIS9_NS6_IJNS7_ILi1EEESF_SF_EEESA_SC_Li256ELb1ELb1ELb0ELb0EEENS1_19SingleTileSchedulerILb1ELb0ELb1ELi128EEEEEEEEEvNT_6ParamsE,@function
        .size           _ZN7cutlass13device_kernelIN5flash19enable_sm80_to_sm89INS1_16FlashAttnFwdSm80INS1_25CollectiveMainloopFwdSm80ILi8ELi1ELb1EN4cute5tupleIJNS5_1CILi128EEES8_S8_EEELi128ENS_10bfloat16_tEfNS_4arch4Sm80ELb1ELb0ELb1ELb1ELb0ELb1ELb1ELb0EEENS1_21CollectiveEpilogueFwdIS9_NS6_IJNS7_ILi1EEESF_SF_EEESA_SC_Li256ELb1ELb1ELb0ELb0EEENS1_19SingleTileSchedulerILb1ELb0ELb1ELi128EEEEEEEEEvNT_6ParamsE,(.L_x_26 - _ZN7cutlass13device_kernelIN5flash19enable_sm80_to_sm89INS1_16FlashAttnFwdSm80INS1_25CollectiveMainloopFwdSm80ILi8ELi1ELb1EN4cute5tupleIJNS5_1CILi128EEES8_S8_EEELi128ENS_10bfloat16_tEfNS_4arch4Sm80ELb1ELb0ELb1ELb1ELb0ELb1ELb1ELb0EEENS1_21CollectiveEpilogueFwdIS9_NS6_IJNS7_ILi1EEESF_SF_EEESA_SC_Li256ELb1ELb1ELb0ELb0EEENS1_19SingleTileSchedulerILb1ELb0ELb1ELi128EEEEEEEEEvNT_6ParamsE)
        .other          _ZN7cutlass13device_kernelIN5flash19enable_sm80_to_sm89INS1_16FlashAttnFwdSm80INS1_25CollectiveMainloopFwdSm80ILi8ELi1ELb1EN4cute5tupleIJNS5_1CILi128EEES8_S8_EEELi128ENS_10bfloat16_tEfNS_4arch4Sm80ELb1ELb0ELb1ELb1ELb0ELb1ELb1ELb0EEENS1_21CollectiveEpilogueFwdIS9_NS6_IJNS7_ILi1EEESF_SF_EEESA_SC_Li256ELb1ELb1ELb0ELb0EEENS1_19SingleTileSchedulerILb1ELb0ELb1ELi128EEEEEEEEEvNT_6ParamsE,@"STO_CUDA_ENTRY STV_DEFAULT"
_ZN7cutlass13device_kernelIN5flash19enable_sm80_to_sm89INS1_16FlashAttnFwdSm80INS1_25CollectiveMainloopFwdSm80ILi8ELi1ELb1EN4cute5tupleIJNS5_1CILi128EEES8_S8_EEELi128ENS_10bfloat16_tEfNS_4arch4Sm80ELb1ELb0ELb1ELb1ELb0ELb1ELb1ELb0EEENS1_21CollectiveEpilogueFwdIS9_NS6_IJNS7_ILi1EEESF_SF_EEESA_SC_Li256ELb1ELb1ELb0ELb0EEENS1_19SingleTileSchedulerILb1ELb0ELb1ELi128EEEEEEEEEvNT_6ParamsE:
[----:B------:R-:W-:Y:S01]  /*0000*/  LDC R1, c[0x0][0x37c] ;  /* 0x0000df00ff017b82 */ /* 0x000fe20000000800 */
[----:B------:R-:W-:Y:S05]  /*0010*/  EXIT ;  /* 0x000000000000794d */ /* 0x000fea0003800000 */
.L_x_8:
        /* <DEDUP_REMOVED lines=14> */
.L_x_26:


//--------------------- .text._ZN7cutlass13device_kernelIN5flash19enable_sm80_to_sm89INS1_16FlashAttnFwdSm80INS1_25CollectiveMainloopFwdSm80ILi4ELi1ELb0EN4cute5tupleIJNS5_1CILi128EEENS7_ILi64EEES8_EEELi128ENS_10bfloat16_tEfNS_4arch4Sm80ELb0ELb0ELb1ELb0ELb0ELb0ELb1ELb0EEENS1_21CollectiveEpilogueFwdINS6_IJS8_S8_S9_EEENS6_IJNS7_ILi1EEESH_SH_EEESB_SD_Li128ELb0ELb1ELb0ELb0EEENS1_19SingleTileSchedulerILb0ELb0ELb1ELi128EEEEEEEEEvNT_6ParamsE --------------------------
	.section	.text._ZN7cutlass13device_kernelIN5flash19enable_sm80_to_sm89INS1_16FlashAttnFwdSm80INS1_25CollectiveMainloopFwdSm80ILi4ELi1ELb0EN4cute5tupleIJNS5_1CILi128EEENS7_ILi64EEES8_EEELi128ENS_10bfloat16_tEfNS_4arch4Sm80ELb0ELb0ELb1ELb0ELb0ELb0ELb1ELb0EEENS1_21CollectiveEpilogueFwdINS6_IJS8_S8_S9_EEENS6_IJNS7_ILi1EEESH_SH_EEESB_SD_Li128ELb0ELb1ELb0ELb0EEENS1_19SingleTileSchedulerILb0ELb0ELb1ELi128EEEEEEEEEvNT_6ParamsE,"ax",@progbits
	.align	128
.text._ZN7cutlass13device_kernelIN5flash19enable_sm80_to_sm89INS1_16FlashAttnFwdSm80INS1_25CollectiveMainloopFwdSm80ILi4ELi1ELb0EN4cute5tupleIJNS5_1CILi128EEENS7_ILi64EEES8_EEELi128ENS_10bfloat16_tEfNS_4arch4Sm80ELb0ELb0ELb1ELb0ELb0ELb0ELb1ELb0EEENS1_21CollectiveEpilogueFwdINS6_IJS8_S8_S9_EEENS6_IJNS7_ILi1EEESH_SH_EEESB_SD_Li128ELb0ELb1ELb0ELb0EEENS1_19SingleTileSchedulerILb0ELb0ELb1ELi128EEEEEEEEEvNT_6ParamsE:
        .type           _ZN7cutlass13device_kernelIN5flash19enable_sm80_to_sm89INS1_16FlashAttnFwdSm80INS1_25CollectiveMainloopFwdSm80ILi4ELi1ELb0EN4cute5tupleIJNS5_1CILi128EEENS7_ILi64EEES8_EEELi128ENS_10bfloat16_tEfNS_4arch4Sm80ELb0ELb0ELb1ELb0ELb0ELb0ELb1ELb0EEENS1_21CollectiveEpilogueFwdINS6_IJS8_S8_S9_EEENS6_IJNS7_ILi1EEESH_SH_EEESB_SD_Li128ELb0ELb1ELb0ELb0EEENS1_19SingleTileSchedulerILb0ELb0ELb1ELi128EEEEEEEEEvNT_6ParamsE,@function
        .size           _ZN7cutlass13device_kernelIN5flash19enable_sm80_to_sm89INS1_16FlashAttnFwdSm80INS1_25CollectiveMainloopFwdSm80ILi4ELi1ELb0EN4cute5tupleIJNS5_1CILi128EEENS7_ILi64EEES8_EEELi128ENS_10bfloat16_tEfNS_4arch4Sm80ELb0ELb0ELb1ELb0ELb0ELb0ELb1ELb0EEENS1_21CollectiveEpilogueFwdINS6_IJS8_S8_S9_EEENS6_IJNS7_ILi1EEESH_SH_EEESB_SD_Li128ELb0ELb1ELb0ELb0EEENS1_19SingleTileSchedulerILb0ELb0ELb1ELi128EEEEEEEEEvNT_6ParamsE,(.L_x_27 - _ZN7cutlass13device_kernelIN5flash19enable_sm80_to_sm89INS1_16FlashAttnFwdSm80INS1_25CollectiveMainloopFwdSm80ILi4ELi1ELb0EN4cute5tupleIJNS5_1CILi128EEENS7_ILi64EEES8_EEELi128ENS_10bfloat16_tEfNS_4arch4Sm80ELb0ELb0ELb1ELb0ELb0ELb0ELb1ELb0EEENS1_21CollectiveEpilogueFwdINS6_IJS8_S8_S9_EEENS6_IJNS7_ILi1EEESH_SH_EEESB_SD_Li128ELb0ELb1ELb0ELb0EEENS1_19SingleTileSchedulerILb0ELb0ELb1ELi128EEEEEEEEEvNT_6ParamsE)
        .other          _ZN7cutlass13device_kernelIN5flash19enable_sm80_to_sm89INS1_16FlashAttnFwdSm80INS1_25CollectiveMainloopFwdSm80ILi4ELi1ELb0EN4cute5tupleIJNS5_1CILi128EEENS7_ILi64EEES8_EEELi128ENS_10bfloat16_tEfNS_4arch4Sm80ELb0ELb0ELb1ELb0ELb0ELb0ELb1ELb0EEENS1_21CollectiveEpilogueFwdINS6_IJS8_S8_S9_EEENS6_IJNS7_ILi1EEESH_SH_EEESB_SD_Li128ELb0ELb1ELb0ELb0EEENS1_19SingleTileSchedulerILb0ELb0ELb1ELi128EEEEEEEEEvNT_6ParamsE,@"STO_CUDA_ENTRY STV_DEFAULT"
_ZN7cutlass13device_kernelIN5flash19enable_sm80_to_sm89INS1_16FlashAttnFwdSm80INS1_25CollectiveMainloopFwdSm80ILi4ELi1ELb0EN4cute5tupleIJNS5_1CILi128EEENS7_ILi64EEES8_EEELi128ENS_10bfloat16_tEfNS_4arch4Sm80ELb0ELb0ELb1ELb0ELb0ELb0ELb1ELb0EEENS1_21CollectiveEpilogueFwdINS6_IJS8_S8_S9_EEENS6_IJNS7_ILi1EEESH_SH_EEESB_SD_Li128ELb0ELb1ELb0ELb0EEENS1_19SingleTileSchedulerILb0ELb0ELb1ELi128EEEEEEEEEvNT_6ParamsE:
[----:B------:R-:W-:Y:S01]  /*0000*/  LDC R1, c[0x0][0x37c] ;  /* 0x0000df00ff017b82 */ /* 0x000fe20000000800 */
[----:B------:R-:W-:Y:S05]  /*0010*/  EXIT ;  /* 0x000000000000794d */ /* 0x000fea0003800000 */
.L_x_9:
        /* <DEDUP_REMOVED lines=14> */
.L_x_27:


//--------------------- .text._ZN7cutlass13device_kernelIN5flash19enable_sm80_to_sm89INS1_16FlashAttnFwdSm80INS1_25CollectiveMainloopFwdSm80ILi4ELi1ELb0EN4cute5tupleIJNS5_1CILi128EEENS7_ILi64EEES8_EEELi128ENS_10bfloat16_tEfNS_4arch4Sm80ELb0ELb0ELb1ELb1ELb0ELb0ELb1ELb0EEENS1_21CollectiveEpilogueFwdINS6_IJS8_S8_S9_EEENS6_IJNS7_ILi1EEESH_SH_EEESB_SD_Li128ELb1ELb1ELb0ELb0EEENS1_19SingleTileSchedulerILb1ELb0ELb1ELi128EEEEEEEEEvNT_6ParamsE --------------------------
	.section	.text._ZN7cutlass13device_kernelIN5flash19enable_sm80_to_sm89INS1_16FlashAttnFwdSm80INS1_25CollectiveMainloopFwdSm80ILi4ELi1ELb0EN4cute5tupleIJNS5_1CILi128EEENS7_ILi64EEES8_EEELi128ENS_10bfloat16_tEfNS_4arch4Sm80ELb0ELb0ELb1ELb1ELb0ELb0ELb1ELb0EEENS1_21CollectiveEpilogueFwdINS6_IJS8_S8_S9_EEENS6_IJNS7_ILi1EEESH_SH_EEESB_SD_Li128ELb1ELb1ELb0ELb0EEENS1_19SingleTileSchedulerILb1ELb0ELb1ELi128EEEEEEEEEvNT_6ParamsE,"ax",@progbits
	.align	128
.text._ZN7cutlass13device_kernelIN5flash19enable_sm80_to_sm89INS1_16FlashAttnFwdSm80INS1_25CollectiveMainloopFwdSm80ILi4ELi1ELb0EN4cute5tupleIJNS5_1CILi128EEENS7_ILi64EEES8_EEELi128ENS_10bfloat16_tEfNS_4arch4Sm80ELb0ELb0ELb1ELb1ELb0ELb0ELb1ELb0EEENS1_21CollectiveEpilogueFwdINS6_IJS8_S8_S9_EEENS6_IJNS7_ILi1EEESH_SH_EEESB_SD_Li128ELb1ELb1ELb0ELb0EEENS1_19SingleTileSchedulerILb1ELb0ELb1ELi128EEEEEEEEEvNT_6ParamsE:
        .type           _ZN7cutlass13device_kernelIN5flash19enable_sm80_to_sm89INS1_16FlashAttnFwdSm80INS1_25CollectiveMainloopFwdSm80ILi4ELi1ELb0EN4cute5tupleIJNS5_1CILi128EEENS7_ILi64EEES8_EEELi128ENS_10bfloat16_tEfNS_4arch4Sm80ELb0ELb0ELb1ELb1ELb0ELb0ELb1ELb0EEENS1_21CollectiveEpilogueFwdINS6_IJS8_S8_S9_EEENS6_IJNS7_ILi1EEESH_SH_EEESB_SD_Li128ELb1ELb1ELb0ELb0EEENS1_19SingleTileSchedulerILb1ELb0ELb1ELi128EEEEEEEEEvNT_6ParamsE,@function
        .size           _ZN7cutlass13device_kernelIN5flash19enable_sm80_to_sm89INS1_16FlashAttnFwdSm80INS1_25CollectiveMainloopFwdSm80ILi4ELi1ELb0EN4cute5tupleIJNS5_1CILi128EEENS7_ILi64EEES8_EEELi128ENS_10bfloat16_tEfNS_4arch4Sm80ELb0ELb0ELb1ELb1ELb0ELb0ELb1ELb0EEENS1_21CollectiveEpilogueFwdINS6_IJS8_S8_S9_EEENS6_IJNS7_ILi1EEESH_SH_EEESB_SD_Li128ELb1ELb1ELb0ELb0EEENS1_19SingleTileSchedulerILb1ELb0ELb1ELi128EEEEEEEEEvNT_6ParamsE,(.L_x_28 - _ZN7cutlass13device_kernelIN5flash19enable_sm80_to_sm89INS1_16FlashAttnFwdSm80INS1_25CollectiveMainloopFwdSm80ILi4ELi1ELb0EN4cute5tupleIJNS5_1CILi128EEENS7_ILi64EEES8_EEELi128ENS_10bfloat16_tEfNS_4arch4Sm80ELb0ELb0ELb1ELb1ELb0ELb0ELb1ELb0EEENS1_21CollectiveEpilogueFwdINS6_IJS8_S8_S9_EEENS6_IJNS7_ILi1EEESH_SH_EEESB_SD_Li128ELb1ELb1ELb0ELb0EEENS1_19SingleTileSchedulerILb1ELb0ELb1ELi128EEEEEEEEEvNT_6ParamsE)
        .other          _ZN7cutlass13device_kernelIN5flash19enable_sm80_to_sm89INS1_16FlashAttnFwdSm80INS1_25CollectiveMainloopFwdSm80ILi4ELi1ELb0EN4cute5tupleIJNS5_1CILi128EEENS7_ILi64EEES8_EEELi128ENS_10bfloat16_tEfNS_4arch4Sm80ELb0ELb0ELb1ELb1ELb0ELb0ELb1ELb0EEENS1_21CollectiveEpilogueFwdINS6_IJS8_S8_S9_EEENS6_IJNS7_ILi1EEESH_SH_EEESB_SD_Li128ELb1ELb1ELb0ELb0EEENS1_19SingleTileSchedulerILb1ELb0ELb1ELi128EEEEEEEEEvNT_6ParamsE,@"STO_CUDA_ENTRY STV_DEFAULT"
_ZN7cutlass13device_kernelIN5flash19enable_sm80_to_sm89INS1_16FlashAttnFwdSm80INS1_25CollectiveMainloopFwdSm80ILi4ELi1ELb0EN4cute5tupleIJNS5_1CILi128EEENS7_ILi64EEES8_EEELi128ENS_10bfloat16_tEfNS_4arch4Sm80ELb0ELb0ELb1ELb1ELb0ELb0ELb1ELb0EEENS1_21CollectiveEpilogueFwdINS6_IJS8_S8_S9_EEENS6_IJNS7_ILi1EEESH_SH_EEESB_SD_Li128ELb1ELb1ELb0ELb0EEENS1_19SingleTileSchedulerILb1ELb0ELb1ELi128EEEEEEEEEvNT_6ParamsE:
[----:B------:R-:W-:Y:S01]  /*0000*/  LDC R1, c[0x0][0x37c] ;  /* 0x0000df00ff017b82 */ /* 0x000fe20000000800 */
[----:B------:R-:W-:Y:S05]  /*0010*/  EXIT ;  /* 0x000000000000794d */ /* 0x000fea0003800000 */
.L_x_10:
        /* <DEDUP_REMOVED lines=14> */
.L_x_28:


//--------------------- .text._ZN7cutlass13device_kernelIN5flash19enable_sm80_to_sm89INS1_16FlashAttnFwdSm80INS1_25CollectiveMainloopFwdSm80ILi4ELi1ELb0EN4cute5tupleIJNS5_1CILi128EEENS7_ILi64EEES8_EEELi128ENS_10bfloat16_tEfNS_4arch4Sm80ELb0ELb0ELb1ELb1ELb0ELb1ELb1ELb0EEENS1_21CollectiveEpilogueFwdINS6_IJS8_S8_S9_EEENS6_IJNS7_ILi1EEESH_SH_EEESB_SD_Li128ELb1ELb1ELb0ELb0EEENS1_19SingleTileSchedulerILb1ELb0ELb1ELi128EEEEEEEEEvNT_6ParamsE --------------------------
	.section	.text._ZN7cutlass13device_kernelIN5flash19enable_sm80_to_sm89INS1_16FlashAttnFwdSm80INS1_25CollectiveMainloopFwdSm80ILi4ELi1ELb0EN4cute5tupleIJNS5_1CILi128EEENS7_ILi64EEES8_EEELi128ENS_10bfloat16_tEfNS_4arch4Sm80ELb0ELb0ELb1ELb1ELb0ELb1ELb1ELb0EEENS1_21CollectiveEpilogueFwdINS6_IJS8_S8_S9_EEENS6_IJNS7_ILi1EEESH_SH_EEESB_SD_Li128ELb1ELb1ELb0ELb0EEENS1_19SingleTileSchedulerILb1ELb0ELb1ELi128EEEEEEEEEvNT_6ParamsE,"ax",@progbits
	.align	128
.text._ZN7cutlass13device_kernelIN5flash19enable_sm80_to_sm89INS1_16FlashAttnFwdSm80INS1_25CollectiveMainloopFwdSm80ILi4ELi1ELb0EN4cute5tupleIJNS5_1CILi128EEENS7_ILi64EEES8_EEELi128ENS_10bfloat16_tEfNS_4arch4Sm80ELb0ELb0ELb1ELb1ELb0ELb1ELb1ELb0EEENS1_21CollectiveEpilogueFwdINS6_IJS8_S8_S9_EEENS6_IJNS7_ILi1EEESH_SH_EEESB_SD_Li128ELb1ELb1ELb0ELb0EEENS1_19SingleTileSchedulerILb1ELb0ELb1ELi128EEEEEEEEEvNT_6ParamsE:
        .type           _ZN7cutlass13device_kernelIN5flash19enable_sm80_to_sm89INS1_16FlashAttnFwdSm80INS1_25CollectiveMainloopFwdSm80ILi4ELi1ELb0EN4cute5tupleIJNS5_1CILi128EEENS7_ILi64EEES8_EEELi128ENS_10bfloat16_tEfNS_4arch4Sm80ELb0ELb0ELb1ELb1ELb0ELb1ELb1ELb0EEENS1_21CollectiveEpilogueFwdINS6_IJS8_S8_S9_EEENS6_IJNS7_ILi1EEESH_SH_EEESB_SD_Li128ELb1ELb1ELb0ELb0EEENS1_19SingleTileSchedulerILb1ELb0ELb1ELi128EEEEEEEEEvNT_6ParamsE,@function
        .size           _ZN7cutlass13device_kernelIN5flash19enable_sm80_to_sm89INS1_16FlashAttnFwdSm80INS1_25CollectiveMainloopFwdSm80ILi4ELi1ELb0EN4cute5tupleIJNS5_1CILi128EEENS7_ILi64EEES8_EEELi128ENS_10bfloat16_tEfNS_4arch4Sm80ELb0ELb0ELb1ELb1ELb0ELb1ELb1ELb0EEENS1_21CollectiveEpilogueFwdINS6_IJS8_S8_S9_EEENS6_IJNS7_ILi1EEESH_SH_EEESB_SD_Li128ELb1ELb1ELb0ELb0EEENS1_19SingleTileSchedulerILb1ELb0ELb1ELi128EEEEEEEEEvNT_6ParamsE,(.L_x_29 - _ZN7cutlass13device_kernelIN5flash19enable_sm80_to_sm89INS1_16FlashAttnFwdSm80INS1_25CollectiveMainloopFwdSm80ILi4ELi1ELb0EN4cute5tupleIJNS5_1CILi128EEENS7_ILi64EEES8_EEELi128ENS_10bfloat16_tEfNS_4arch4Sm80ELb0ELb0ELb1ELb1ELb0ELb1ELb1ELb0EEENS1_21CollectiveEpilogueFwdINS6_IJS8_S8_S9_EEENS6_IJNS7_ILi1EEESH_SH_EEESB_SD_Li128ELb1ELb1ELb0ELb0EEENS1_19SingleTileSchedulerILb1ELb0ELb1ELi128EEEEEEEEEvNT_6ParamsE)
        .other          _ZN7cutlass13device_kernelIN5flash19enable_sm80_to_sm89INS1_16FlashAttnFwdSm80INS1_25CollectiveMainloopFwdSm80ILi4ELi1ELb0EN4cute5tupleIJNS5_1CILi128EEENS7_ILi64EEES8_EEELi128ENS_10bfloat16_tEfNS_4arch4Sm80ELb0ELb0ELb1ELb1ELb0ELb1ELb1ELb0EEENS1_21CollectiveEpilogueFwdINS6_IJS8_S8_S9_EEENS6_IJNS7_ILi1EEESH_SH_EEESB_SD_Li128ELb1ELb1ELb0ELb0EEENS1_19SingleTileSchedulerILb1ELb0ELb1ELi128EEEEEEEEEvNT_6ParamsE,@"STO_CUDA_ENTRY STV_DEFAULT"
_ZN7cutlass13device_kernelIN5flash19enable_sm80_to_sm89INS1_16FlashAttnFwdSm80INS1_25CollectiveMainloopFwdSm80ILi4ELi1ELb0EN4cute5tupleIJNS5_1CILi128EEENS7_ILi64EEES8_EEELi128ENS_10bfloat16_tEfNS_4arch4Sm80ELb0ELb0ELb1ELb1ELb0ELb1ELb1ELb0EEENS1_21CollectiveEpilogueFwdINS6_IJS8_S8_S9_EEENS6_IJNS7_ILi1EEESH_SH_EEESB_SD_Li128ELb1ELb1ELb0ELb0EEENS1_19SingleTileSchedulerILb1ELb0ELb1ELi128EEEEEEEEEvNT_6ParamsE:
[----:B------:R-:W-:Y:S01]  /*0000*/  LDC R1, c[0x0][0x37c] ;  /* 0x0000df00ff017b82 */ /* 0x000fe20000000800 */
[----:B------:R-:W-:Y:S05]  /*0010*/  EXIT ;  /* 0x000000000000794d */ /* 0x000fea0003800000 */
.L_x_11:
        /* <DEDUP_REMOVED lines=14> */
.L_x_29:


//--------------------- .text._ZN7cutlass13device_kernelIN5flash19enable_sm80_to_sm89INS1_16FlashAttnFwdSm80INS1_25CollectiveMainloopFwdSm80ILi4ELi1ELb0EN4cute5tupleIJNS5_1CILi128EEENS7_ILi48EEES8_EEELi128ENS_10bfloat16_tEfNS_4arch4Sm80ELb0ELb1ELb1ELb0ELb0ELb0ELb1ELb0EEENS1_21CollectiveEpilogueFwdINS6_IJS8_S8_S9_EEENS6_IJNS7_ILi1EEESH_SH_EEESB_SD_Li128ELb0ELb1ELb0ELb0EEENS1_19SingleTileSchedulerILb0ELb0ELb1ELi128EEEEEEEEEvNT_6ParamsE --------------------------
	.section	.text._ZN7cutlass13device_kernelIN5flash19enable_sm80_to_sm89INS1_16FlashAttnFwdSm80INS1_25CollectiveMainloopFwdSm80ILi4ELi1ELb0EN4cute5tupleIJNS5_1CILi128EEENS7_ILi48EEES8_EEELi128ENS_10bfloat16_tEfNS_4arch4Sm80ELb0ELb1ELb1ELb0ELb0ELb0ELb1ELb0EEENS1_21CollectiveEpilogueFwdINS6_IJS8_S8_S9_EEENS6_IJNS7_ILi1EEESH_SH_EEESB_SD_Li128ELb0ELb1ELb0ELb0EEENS1_19SingleTileSchedulerILb0ELb0ELb1ELi128EEEEEEEEEvNT_6ParamsE,"ax",@progbits
	.align	128
.text._ZN7cutlass13device_kernelIN5flash19enable_sm80_to_sm89INS1_16FlashAttnFwdSm80INS1_25CollectiveMainloopFwdSm80ILi4ELi1ELb0EN4cute5tupleIJNS5_1CILi128EEENS7_ILi48EEES8_EEELi128ENS_10bfloat16_tEfNS_4arch4Sm80ELb0ELb1ELb1ELb0ELb0ELb0ELb1ELb0EEENS1_21CollectiveEpilogueFwdINS6_IJS8_S8_S9_EEENS6_IJNS7_ILi1EEESH_SH_EEESB_SD_Li128ELb0ELb1ELb0ELb0EEENS1_19SingleTileSchedulerILb0ELb0ELb1ELi128EEEEEEEEEvNT_6ParamsE:
        .type           _ZN7cutlass13device_kernelIN5flash19enable_sm80_to_sm89INS1_16FlashAttnFwdSm80INS1_25CollectiveMainloopFwdSm80ILi4ELi1ELb0EN4cute5tupleIJNS5_1CILi128EEENS7_ILi48EEES8_EEELi128ENS_10bfloat16_tEfNS_4arch4Sm80ELb0ELb1ELb1ELb0ELb0ELb0ELb1ELb0EEENS1_21CollectiveEpilogueFwdINS6_IJS8_S8_S9_EEENS6_IJNS7_ILi1EEESH_SH_EEESB_SD_Li128ELb0ELb1ELb0ELb0EEENS1_19SingleTileSchedulerILb0ELb0ELb1ELi128EEEEEEEEEvNT_6ParamsE,@function
        .size           _ZN7cutlass13device_kernelIN5flash19enable_sm80_to_sm89INS1_16FlashAttnFwdSm80INS1_25CollectiveMainloopFwdSm80ILi4ELi1ELb0EN4cute5tupleIJNS5_1CILi128EEENS7_ILi48EEES8_EEELi128ENS_10bfloat16_tEfNS_4arch4Sm80ELb0ELb1ELb1ELb0ELb0ELb0ELb1ELb0EEENS1_21CollectiveEpilogueFwdINS6_IJS8_S8_S9_EEENS6_IJNS7_ILi1EEESH_SH_EEESB_SD_Li128ELb0ELb1ELb0ELb0EEENS1_19SingleTileSchedulerILb0ELb0ELb1ELi128EEEEEEEEEvNT_6ParamsE,(.L_x_30 - _ZN7cutlass13device_kernelIN5flash19enable_sm80_to_sm89INS1_16FlashAttnFwdSm80INS1_25CollectiveMainloopFwdSm80ILi4ELi1ELb0EN4cute5tupleIJNS5_1CILi128EEENS7_ILi48EEES8_EEELi128ENS_10bfloat16_tEfNS_4arch4Sm80ELb0ELb1ELb1ELb0ELb0ELb0ELb1ELb0EEENS1_21CollectiveEpilogueFwdINS6_IJS8_S8_S9_EEENS6_IJNS7_ILi1EEESH_SH_EEESB_SD_Li128ELb0ELb1ELb0ELb0EEENS1_19SingleTileSchedulerILb0ELb0ELb1ELi128EEEEEEEEEvNT_6ParamsE)
        .other          _ZN7cutlass13device_kernelIN5flash19enable_sm80_to_sm89INS1_16FlashAttnFwdSm80INS1_25CollectiveMainloopFwdSm80ILi4ELi1ELb0EN4cute5tupleIJNS5_1CILi128EEENS7_ILi48EEES8_EEELi128ENS_10bfloat16_tEfNS_4arch4Sm80ELb0ELb1ELb1ELb0ELb0ELb0ELb1ELb0EEENS1_21CollectiveEpilogueFwdINS6_IJS8_S8_S9_EEENS6_IJNS7_ILi1EEESH_SH_EEESB_SD_Li128ELb0ELb1ELb0ELb0EEENS1_19SingleTileSchedulerILb0ELb0ELb1ELi128EEEEEEEEEvNT_6ParamsE,@"STO_CUDA_ENTRY STV_DEFAULT"
_ZN7cutlass13device_kernelIN5flash19enable_sm80_to_sm89INS1_16FlashAttnFwdSm80INS1_25CollectiveMainloopFwdSm80ILi4ELi1ELb0EN4cute5tupleIJNS5_1CILi128EEENS7_ILi48EEES8_EEELi128ENS_10bfloat16_tEfNS_4arch4Sm80ELb0ELb1ELb1ELb0ELb0ELb0ELb1ELb0EEENS1_21CollectiveEpilogueFwdINS6_IJS8_S8_S9_EEENS6_IJNS7_ILi1EEESH_SH_EEESB_SD_Li128ELb0ELb1ELb0ELb0EEENS1_19SingleTileSchedulerILb0ELb0ELb1ELi128EEEEEEEEEvNT_6ParamsE:
[----:B------:R-:W-:Y:S01]  /*0000*/  LDC R1, c[0x0][0x37c] ;  /* 0x0000df00ff017b82 */ /* 0x000fe20000000800 */
[----:B------:R-:W-:Y:S05]  /*0010*/  EXIT ;  /* 0x000000000000794d */ /* 0x000fea0003800000 */
.L_x_12:
        /* <DEDUP_REMOVED lines=14> */
.L_x_30:


//--------------------- .text._ZN7cutlass13device_kernelIN5flash19enable_sm80_to_sm89INS1_16FlashAttnFwdSm80INS1_25CollectiveMainloopFwdSm80ILi4ELi1ELb0EN4cute5tupleIJNS5_1CILi128EEENS7_ILi48EEES8_EEELi128ENS_10bfloat16_tEfNS_4arch4Sm80ELb0ELb1ELb1ELb1ELb0ELb0ELb1ELb0EEENS1_21CollectiveEpilogueFwdINS6_IJS8_S8_S9_EEENS6_IJNS7_ILi1EEESH_SH_EEESB_SD_Li128ELb1ELb1ELb0ELb0EEENS1_19SingleTileSchedulerILb1ELb0ELb1ELi128EEEEEEEEEvNT_6ParamsE --------------------------
	.section	.text._ZN7cutlass13device_kernelIN5flash19enable_sm80_to_sm89INS1_16FlashAttnFwdSm80INS1_25CollectiveMainloopFwdSm80ILi4ELi1ELb0EN4cute5tupleIJNS5_1CILi128EEENS7_ILi48EEES8_EEELi128ENS_10bfloat16_tEfNS_4arch4Sm80ELb0ELb1ELb1ELb1ELb0ELb0ELb1ELb0EEENS1_21CollectiveEpilogueFwdINS6_IJS8_S8_S9_EEENS6_IJNS7_ILi1EEESH_SH_EEESB_SD_Li128ELb1ELb1ELb0ELb0EEENS1_19SingleTileSchedulerILb1ELb0ELb1ELi128EEEEEEEEEvNT_6ParamsE,"ax",@progbits
	.align	128
.text._ZN7cutlass13device_kernelIN5flash19enable_sm80_to_sm89INS1_16FlashAttnFwdSm80INS1_25CollectiveMainloopFwdSm80ILi4ELi1ELb0EN4cute5tupleIJNS5_1CILi128EEENS7_ILi48EEES8_EEELi128ENS_10bfloat16_tEfNS_4arch4Sm80ELb0ELb1ELb1ELb1ELb0ELb0ELb1ELb0EEENS1_21CollectiveEpilogueFwdINS6_IJS8_S8_S9_EEENS6_IJNS7_ILi1EEESH_SH_EEESB_SD_Li128ELb1ELb1ELb0ELb0EEENS1_19SingleTileSchedulerILb1ELb0ELb1ELi128EEEEEEEEEvNT_6ParamsE:
        .type           _ZN7cutlass13device_kernelIN5flash19enable_sm80_to_sm89INS1_16FlashAttnFwdSm80INS1_25CollectiveMainloopFwdSm80ILi4ELi1ELb0EN4cute5tupleIJNS5_1CILi128EEENS7_ILi48EEES8_EEELi128ENS_10bfloat16_tEfNS_4arch4Sm80ELb0ELb1ELb1ELb1ELb0ELb0ELb1ELb0EEENS1_21CollectiveEpilogueFwdINS6_IJS8_S8_S9_EEENS6_IJNS7_ILi1EEESH_SH_EEESB_SD_Li128ELb1ELb1ELb0ELb0EEENS1_19SingleTileSchedulerILb1ELb0ELb1ELi128EEEEEEEEEvNT_6ParamsE,@function
        .size           _ZN7cutlass13device_kernelIN5flash19enable_sm80_to_sm89INS1_16FlashAttnFwdSm80INS1_25CollectiveMainloopFwdSm80ILi4ELi1ELb0EN4cute5tupleIJNS5_1CILi128EEENS7_ILi48EEES8_EEELi128ENS_10bfloat16_tEfNS_4arch4Sm80ELb0ELb1ELb1ELb1ELb0ELb0ELb1ELb0EEENS1_21CollectiveEpilogueFwdINS6_IJS8_S8_S9_EEENS6_IJNS7_ILi1EEESH_SH_EEESB_SD_Li128ELb1ELb1ELb0ELb0EEENS1_19SingleTileSchedulerILb1ELb0ELb1ELi128EEEEEEEEEvNT_6ParamsE,(.L_x_31 - _ZN7cutlass13device_kernelIN5flash19enable_sm80_to_sm89INS1_16FlashAttnFwdSm80INS1_25CollectiveMainloopFwdSm80ILi4ELi1ELb0EN4cute5tupleIJNS5_1CILi128EEENS7_ILi48EEES8_EEELi128ENS_10bfloat16_tEfNS_4arch4Sm80ELb0ELb1ELb1ELb1ELb0ELb0ELb1ELb0EEENS1_21CollectiveEpilogueFwdINS6_IJS8_S8_S9_EEENS6_IJNS7_ILi1EEESH_SH_EEESB_SD_Li128ELb1ELb1ELb0ELb0EEENS1_19SingleTileSchedulerILb1ELb0ELb1ELi128EEEEEEEEEvNT_6ParamsE)
        .other          _ZN7cutlass13device_kernelIN5flash19enable_sm80_to_sm89INS1_16FlashAttnFwdSm80INS1_25CollectiveMainloopFwdSm80ILi4ELi1ELb0EN4cute5tupleIJNS5_1CILi128EEENS7_ILi48EEES8_EEELi128ENS_10bfloat16_tEfNS_4arch4Sm80ELb0ELb1ELb1ELb1ELb0ELb0ELb1ELb0EEENS1_21CollectiveEpilogueFwdINS6_IJS8_S8_S9_EEENS6_IJNS7_ILi1EEESH_SH_EEESB_SD_Li128ELb1ELb1ELb0ELb0EEENS1_19SingleTileSchedulerILb1ELb0ELb1ELi128EEEEEEEEEvNT_6ParamsE,@"STO_CUDA_ENTRY STV_DEFAULT"
_ZN7cutlass13device_kernelIN5flash19enable_sm80_to_sm89INS1_16FlashAttnFwdSm80INS1_25CollectiveMainloopFwdSm80ILi4ELi1ELb0EN4cute5tupleIJNS5_1CILi128EEENS7_ILi48EEES8_EEELi128ENS_10bfloat16_tEfNS_4arch4Sm80ELb0ELb1ELb1ELb1ELb0ELb0ELb1ELb0EEENS1_21CollectiveEpilogueFwdINS6_IJS8_S8_S9_EEENS6_IJNS7_ILi1EEESH_SH_EEESB_SD_Li128ELb1ELb1ELb0ELb0EEENS1_19SingleTileSchedulerILb1ELb0ELb1ELi128EEEEEEEEEvNT_6ParamsE:
[----:B------:R-:W-:Y:S01]  /*0000*/  LDC R1, c[0x0][0x37c] ;  /* 0x0000df00ff017b82 */ /* 0x000fe20000000800 */
[----:B------:R-:W-:Y:S05]  /*0010*/  EXIT ;  /* 0x000000000000794d */ /* 0x000fea0003800000 */
.L_x_13:
        /* <DEDUP_REMOVED lines=14> */
.L_x_31:


//--------------------- .text._ZN7cutlass13device_kernelIN5flash19enable_sm80_to_sm89INS1_16FlashAttnFwdSm80INS1_25CollectiveMainloopFwdSm80ILi4ELi1ELb0EN4cute5tupleIJNS5_1CILi128EEENS7_ILi48EEES8_EEELi128ENS_10bfloat16_tEfNS_4arch4Sm80ELb0ELb1ELb1ELb1ELb0ELb1ELb1ELb0EEENS1_21CollectiveEpilogueFwdINS6_IJS8_S8_S9_EEENS6_IJNS7_ILi1EEESH_SH_EEESB_SD_Li128ELb1ELb1ELb0ELb0EEENS1_19SingleTileSchedulerILb1ELb0ELb1ELi128EEEEEEEEEvNT_6ParamsE --------------------------
	.section	.text._ZN7cutlass13device_kernelIN5flash19enable_sm80_to_sm89INS1_16FlashAttnFwdSm80INS1_25CollectiveMainloopFwdSm80ILi4ELi1ELb0EN4cute5tupleIJNS5_1CILi128EEENS7_ILi48EEES8_EEELi128ENS_10bfloat16_tEfNS_4arch4Sm80ELb0ELb1ELb1ELb1ELb0ELb1ELb1ELb0EEENS1_21CollectiveEpilogueFwdINS6_IJS8_S8_S9_EEENS6_IJNS7_ILi1EEESH_SH_EEESB_SD_Li128ELb1ELb1ELb0ELb0EEENS1_19SingleTileSchedulerILb1ELb0ELb1ELi128EEEEEEEEEvNT_6ParamsE,"ax",@progbits
	.align	128
.text._ZN7cutlass13device_kernelIN5flash19enable_sm80_to_sm89INS1_16FlashAttnFwdSm80INS1_25CollectiveMainloopFwdSm80ILi4ELi1ELb0EN4cute5tupleIJNS5_1CILi128EEENS7_ILi48EEES8_EEELi128ENS_10bfloat16_tEfNS_4arch4Sm80ELb0ELb1ELb1ELb1ELb0ELb1ELb1ELb0EEENS1_21CollectiveEpilogueFwdINS6_IJS8_S8_S9_EEENS6_IJNS7_ILi1EEESH_SH_EEESB_SD_Li128ELb1ELb1ELb0ELb0EEENS1_19SingleTileSchedulerILb1ELb0ELb1ELi128EEEEEEEEEvNT_6ParamsE:
        .type           _ZN7cutlass13device_kernelIN5flash19enable_sm80_to_sm89INS1_16FlashAttnFwdSm80INS1_25CollectiveMainloopFwdSm80ILi4ELi1ELb0EN4cute5tupleIJNS5_1CILi128EEENS7_ILi48EEES8_EEELi128ENS_10bfloat16_tEfNS_4arch4Sm80ELb0ELb1ELb1ELb1ELb0ELb1ELb1ELb0EEENS1_21CollectiveEpilogueFwdINS6_IJS8_S8_S9_EEENS6_IJNS7_ILi1EEESH_SH_EEESB_SD_Li128ELb1ELb1ELb0ELb0EEENS1_19SingleTileSchedulerILb1ELb0ELb1ELi128EEEEEEEEEvNT_6ParamsE,@function
        .size           _ZN7cutlass13device_kernelIN5flash19enable_sm80_to_sm89INS1_16FlashAttnFwdSm80INS1_25CollectiveMainloopFwdSm80ILi4ELi1ELb0EN4cute5tupleIJNS5_1CILi128EEENS7_ILi48EEES8_EEELi128ENS_10bfloat16_tEfNS_4arch4Sm80ELb0ELb1ELb1ELb1ELb0ELb1ELb1ELb0EEENS1_21CollectiveEpilogueFwdINS6_IJS8_S8_S9_EEENS6_IJNS7_ILi1EEESH_SH_EEESB_SD_Li128ELb1ELb1ELb0ELb0EEENS1_19SingleTileSchedulerILb1ELb0ELb1ELi128EEEEEEEEEvNT_6ParamsE,(.L_x_32 - _ZN7cutlass13device_kernelIN5flash19enable_sm80_to_sm89INS1_16FlashAttnFwdSm80INS1_25CollectiveMainloopFwdSm80ILi4ELi1ELb0EN4cute5tupleIJNS5_1CILi128EEENS7_ILi48EEES8_EEELi128ENS_10bfloat16_tEfNS_4arch4Sm80ELb0ELb1ELb1ELb1ELb0ELb1ELb1ELb0EEENS1_21CollectiveEpilogueFwdINS6_IJS8_S8_S9_EEENS6_IJNS7_ILi1EEESH_SH_EEESB_SD_Li128ELb1ELb1ELb0ELb0EEENS1_19SingleTileSchedulerILb1ELb0ELb1ELi128EEEEEEEEEvNT_6ParamsE)
        .other          _ZN7cutlass13device_kernelIN5flash19enable_sm80_to_sm89INS1_16FlashAttnFwdSm80INS1_25CollectiveMainloopFwdSm80ILi4ELi1ELb0EN4cute5tupleIJNS5_1CILi128EEENS7_ILi48EEES8_EEELi128ENS_10bfloat16_tEfNS_4arch4Sm80ELb0ELb1ELb1ELb1ELb0ELb1ELb1ELb0EEENS1_21CollectiveEpilogueFwdINS6_IJS8_S8_S9_EEENS6_IJNS7_ILi1EEESH_SH_EEESB_SD_Li128ELb1ELb1ELb0ELb0EEENS1_19SingleTileSchedulerILb1ELb0ELb1ELi128EEEEEEEEEvNT_6ParamsE,@"STO_CUDA_ENTRY STV_DEFAULT"
_ZN7cutlass13device_kernelIN5flash19enable_sm80_to_sm89INS1_16FlashAttnFwdSm80INS1_25CollectiveMainloopFwdSm80ILi4ELi1ELb0EN4cute5tupleIJNS5_1CILi128EEENS7_ILi48EEES8_EEELi128ENS_10bfloat16_tEfNS_4arch4Sm80ELb0ELb1ELb1ELb1ELb0ELb1ELb1ELb0EEENS1_21CollectiveEpilogueFwdINS6_IJS8_S8_S9_EEENS6_IJNS7_ILi1EEESH_SH_EEESB_SD_Li128ELb1ELb1ELb0ELb0EEENS1_19SingleTileSchedulerILb1ELb0ELb1ELi128EEEEEEEEEvNT_6ParamsE:
[----:B------:R-:W-:Y:S01]  /*0000*/  LDC R1, c[0x0][0x37c] ;  /* 0x0000df00ff017b82 */ /* 0x000fe20000000800 */
[----:B------:R-:W-:Y:S05]  /*0010*/  EXIT ;  /* 0x000000000000794d */ /* 0x000fea0003800000 */
.L_x_14:
        /* <DEDUP_REMOVED lines=14> */
.L_x_32:


//--------------------- .text._ZN7cutlass13device_kernelIN5flash19enable_sm80_to_sm89INS1_16FlashAttnFwdSm80INS1_25CollectiveMainloopFwdSm80ILi4ELi1ELb0EN4cute5tupleIJNS5_1CILi128EEENS7_ILi64EEES8_EEELi128ENS_10bfloat16_tEfNS_4arch4Sm80ELb1ELb0ELb1ELb0ELb0ELb0ELb1ELb0EEENS1_21CollectiveEpilogueFwdINS6_IJS8_S8_S9_EEENS6_IJNS7_ILi1EEESH_SH_EEESB_SD_Li128ELb0ELb1ELb0ELb0EEENS1_30DynamicPersistentTileSchedulerILi128ELi128ELb0ELb1ELb0EEEEEEEEEvNT_6ParamsE --------------------------
	.section	.text._ZN7cutlass13device_kernelIN5flash19enable_sm80_to_sm89INS1_16FlashAttnFwdSm80INS1_25CollectiveMainloopFwdSm80ILi4ELi1ELb0EN4cute5tupleIJNS5_1CILi128EEENS7_ILi64EEES8_EEELi128ENS_10bfloat16_tEfNS_4arch4Sm80ELb1ELb0ELb1ELb0ELb0ELb0ELb1ELb0EEENS1_21CollectiveEpilogueFwdINS6_IJS8_S8_S9_EEENS6_IJNS7_ILi1EEESH_SH_EEESB_SD_Li128ELb0ELb1ELb0ELb0EEENS1_30DynamicPersistentTileSchedulerILi128ELi128ELb0ELb1ELb0EEEEEEEEEvNT_6ParamsE,"ax",@progbits
	.align	128
.text._ZN7cutlass13device_kernelIN5flash19enable_sm80_to_sm89INS1_16FlashAttnFwdSm80INS1_25CollectiveMainloopFwdSm80ILi4ELi1ELb0EN4cute5tupleIJNS5_1CILi128EEENS7_ILi64EEES8_EEELi128ENS_10bfloat16_tEfNS_4arch4Sm80ELb1ELb0ELb1ELb0ELb0ELb0ELb1ELb0EEENS1_21CollectiveEpilogueFwdINS6_IJS8_S8_S9_EEENS6_IJNS7_ILi1EEESH_SH_EEESB_SD_Li128ELb0ELb1ELb0ELb0EEENS1_30DynamicPersistentTileSchedulerILi128ELi128ELb0ELb1ELb0EEEEEEEEEvNT_6ParamsE:
        .type           _ZN7cutlass13device_kernelIN5flash19enable_sm80_to_sm89INS1_16FlashAttnFwdSm80INS1_25CollectiveMainloopFwdSm80ILi4ELi1ELb0EN4cute5tupleIJNS5_1CILi128EEENS7_ILi64EEES8_EEELi128ENS_10bfloat16_tEfNS_4arch4Sm80ELb1ELb0ELb1ELb0ELb0ELb0ELb1ELb0EEENS1_21CollectiveEpilogueFwdINS6_IJS8_S8_S9_EEENS6_IJNS7_ILi1EEESH_SH_EEESB_SD_Li128ELb0ELb1ELb0ELb0EEENS1_30DynamicPersistentTileSchedulerILi128ELi128ELb0ELb1ELb0EEEEEEEEEvNT_6ParamsE,@function
        .size           _ZN7cutlass13device_kernelIN5flash19enable_sm80_to_sm89INS1_16FlashAttnFwdSm80INS1_25CollectiveMainloopFwdSm80ILi4ELi1ELb0EN4cute5tupleIJNS5_1CILi128EEENS7_ILi64EEES8_EEELi128ENS_10bfloat16_tEfNS_4arch4Sm80ELb1ELb0ELb1ELb0ELb0ELb0ELb1ELb0EEENS1_21CollectiveEpilogueFwdINS6_IJS8_S8_S9_EEENS6_IJNS7_ILi1EEESH_SH_EEESB_SD_Li128ELb0ELb1ELb0ELb0EEENS1_30DynamicPersistentTileSchedulerILi128ELi128ELb0ELb1ELb0EEEEEEEEEvNT_6ParamsE,(.L_x_33 - _ZN7cutlass13device_kernelIN5flash19enable_sm80_to_sm89INS1_16FlashAttnFwdSm80INS1_25CollectiveMainloopFwdSm80ILi4ELi1ELb0EN4cute5tupleIJNS5_1CILi128EEENS7_ILi64EEES8_EEELi128ENS_10bfloat16_tEfNS_4arch4Sm80ELb1ELb0ELb1ELb0ELb0ELb0ELb1ELb0EEENS1_21CollectiveEpilogueFwdINS6_IJS8_S8_S9_EEENS6_IJNS7_ILi1EEESH_SH_EEESB_SD_Li128ELb0ELb1ELb0ELb0EEENS1_30DynamicPersistentTileSchedulerILi128ELi128ELb0ELb1ELb0EEEEEEEEEvNT_6ParamsE)
        .other          _ZN7cutlass13device_kernelIN5flash19enable_sm80_to_sm89INS1_16FlashAttnFwdSm80INS1_25CollectiveMainloopFwdSm80ILi4ELi1ELb0EN4cute5tupleIJNS5_1CILi128EEENS7_ILi64EEES8_EEELi128ENS_10bfloat16_tEfNS_4arch4Sm80ELb1ELb0ELb1ELb0ELb0ELb0ELb1ELb0EEENS1_21CollectiveEpilogueFwdINS6_IJS8_S8_S9_EEENS6_IJNS7_ILi1EEESH_SH_EEESB_SD_Li128ELb0ELb1ELb0ELb0EEENS1_30DynamicPersistentTileSchedulerILi128ELi128ELb0ELb1ELb0EEEEEEEEEvNT_6ParamsE,@"STO_CUDA_ENTRY STV_DEFAULT"
_ZN7cutlass13device_kernelIN5flash19enable_sm80_to_sm89INS1_16FlashAttnFwdSm80INS1_25CollectiveMainloopFwdSm80ILi4ELi1ELb0EN4cute5tupleIJNS5_1CILi128EEENS7_ILi64EEES8_EEELi128ENS_10bfloat16_tEfNS_4arch4Sm80ELb1ELb0ELb1ELb0ELb0ELb0ELb1ELb0EEENS1_21CollectiveEpilogueFwdINS6_IJS8_S8_S9_EEENS6_IJNS7_ILi1EEESH_SH_EEESB_SD_Li128ELb0ELb1ELb0ELb0EEENS1_30DynamicPersistentTileSchedulerILi128ELi128ELb0ELb1ELb0EEEEEEEEEvNT_6ParamsE:
[----:B------:R-:W-:Y:S01]  /*0000*/  LDC R1, c[0x0][0x37c] ;  /* 0x0000df00ff017b82 */ /* 0x000fe20000000800 */
[----:B------:R-:W-:Y:S05]  /*0010*/  EXIT ;  /* 0x000000000000794d */ /* 0x000fea0003800000 */
.L_x_15:
        /* <DEDUP_REMOVED lines=14> */
.L_x_33:


//--------------------- .text._ZN7cutlass13device_kernelIN5flash19enable_sm80_to_sm89INS1_16FlashAttnFwdSm80INS1_25CollectiveMainloopFwdSm80ILi4ELi1ELb0EN4cute5tupleIJNS5_1CILi128EEENS7_ILi64EEES8_EEELi128ENS_10bfloat16_tEfNS_4arch4Sm80ELb1ELb0ELb1ELb1ELb0ELb0ELb1ELb0EEENS1_21CollectiveEpilogueFwdINS6_IJS8_S8_S9_EEENS6_IJNS7_ILi1EEESH_SH_EEESB_SD_Li128ELb1ELb1ELb0ELb0EEENS1_19SingleTileSchedulerILb1ELb0ELb1ELi128EEEEEEEEEvNT_6ParamsE --------------------------
	.section	.text._ZN7cutlass13device_kernelIN5flash19enable_sm80_to_sm89INS1_16FlashAttnFwdSm80INS1_25CollectiveMainloopFwdSm80ILi4ELi1ELb0EN4cute5tupleIJNS5_1CILi128EEENS7_ILi64EEES8_EEELi128ENS_10bfloat16_tEfNS_4arch4Sm80ELb1ELb0ELb1ELb1ELb0ELb0ELb1ELb0EEENS1_21CollectiveEpilogueFwdINS6_IJS8_S8_S9_EEENS6_IJNS7_ILi1EEESH_SH_EEESB_SD_Li128ELb1ELb1ELb0ELb0EEENS1_19SingleTileSchedulerILb1ELb0ELb1ELi128EEEEEEEEEvNT_6ParamsE,"ax",@progbits
	.align	128
.text._ZN7cutlass13device_kernelIN5flash19enable_sm80_to_sm89INS1_16FlashAttnFwdSm80INS1_25CollectiveMainloopFwdSm80ILi4ELi1ELb0EN4cute5tupleIJNS5_1CILi128EEENS7_ILi64EEES8_EEELi128ENS_10bfloat16_tEfNS_4arch4Sm80ELb1ELb0ELb1ELb1ELb0ELb0ELb1ELb0EEENS1_21CollectiveEpilogueFwdINS6_IJS8_S8_S9_EEENS6_IJNS7_ILi1EEESH_SH_EEESB_SD_Li128ELb1ELb1ELb0ELb0EEENS1_19SingleTileSchedulerILb1ELb0ELb1ELi128EEEEEEEEEvNT_6ParamsE:
        .type           _ZN7cutlass13device_kernelIN5flash19enable_sm80_to_sm89INS1_16FlashAttnFwdSm80INS1_25CollectiveMainloopFwdSm80ILi4ELi1ELb0EN4cute5tupleIJNS5_1CILi128EEENS7_ILi64EEES8_EEELi128ENS_10bfloat16_tEfNS_4arch4Sm80ELb1ELb0ELb1ELb1ELb0ELb0ELb1ELb0EEENS1_21CollectiveEpilogueFwdINS6_IJS8_S8_S9_EEENS6_IJNS7_ILi1EEESH_SH_EEESB_SD_Li128ELb1ELb1ELb0ELb0EEENS1_19SingleTileSchedulerILb1ELb0ELb1ELi128EEEEEEEEEvNT_6ParamsE,@function
        .size           _ZN7cutlass13device_kernelIN5flash19enable_sm80_to_sm89INS1_16FlashAttnFwdSm80INS1_25CollectiveMainloopFwdSm80ILi4ELi1ELb0EN4cute5tupleIJNS5_1CILi128EEENS7_ILi64EEES8_EEELi128ENS_10bfloat16_tEfNS_4arch4Sm80ELb1ELb0ELb1ELb1ELb0ELb0ELb1ELb0EEENS1_21CollectiveEpilogueFwdINS6_IJS8_S8_S9_EEENS6_IJNS7_ILi1EEESH_SH_EEESB_SD_Li128ELb1ELb1ELb0ELb0EEENS1_19SingleTileSchedulerILb1ELb0ELb1ELi128EEEEEEEEEvNT_6ParamsE,(.L_x_34 - _ZN7cutlass13device_kernelIN5flash19enable_sm80_to_sm89INS1_16FlashAttnFwdSm80INS1_25CollectiveMainloopFwdSm80ILi4ELi1ELb0EN4cute5tupleIJNS5_1CILi128EEENS7_ILi64EEES8_EEELi128ENS_10bfloat16_tEfNS_4arch4Sm80ELb1ELb0ELb1ELb1ELb0ELb0ELb1ELb0EEENS1_21CollectiveEpilogueFwdINS6_IJS8_S8_S9_EEENS6_IJNS7_ILi1EEESH_SH_EEESB_SD_Li128ELb1ELb1ELb0ELb0EEENS1_19SingleTileSchedulerILb1ELb0ELb1ELi128EEEEEEEEEvNT_6ParamsE)
        .other          _ZN7cutlass13device_kernelIN5flash19enable_sm80_to_sm89INS1_16FlashAttnFwdSm80INS1_25CollectiveMainloopFwdSm80ILi4ELi1ELb0EN4cute5tupleIJNS5_1CILi128EEENS7_ILi64EEES8_EEELi128ENS_10bfloat16_tEfNS_4arch4Sm80ELb1ELb0ELb1ELb1ELb0ELb0ELb1ELb0EEENS1_21CollectiveEpilogueFwdINS6_IJS8_S8_S9_EEENS6_IJNS7_ILi1EEESH_SH_EEESB_SD_Li128ELb1ELb1ELb0ELb0EEENS1_19SingleTileSchedulerILb1ELb0ELb1ELi128EEEEEEEEEvNT_6ParamsE,@"STO_CUDA_ENTRY STV_DEFAULT"
_ZN7cutlass13device_kernelIN5flash19enable_sm80_to_sm89INS1_16FlashAttnFwdSm80INS1_25CollectiveMainloopFwdSm80ILi4ELi1ELb0EN4cute5tupleIJNS5_1CILi128EEENS7_ILi64EEES8_EEELi128ENS_10bfloat16_tEfNS_4arch4Sm80ELb1ELb0ELb1ELb1ELb0ELb0ELb1ELb0EEENS1_21CollectiveEpilogueFwdINS6_IJS8_S8_S9_EEENS6_IJNS7_ILi1EEESH_SH_EEESB_SD_Li128ELb1ELb1ELb0ELb0EEENS1_19SingleTileSchedulerILb1ELb0ELb1ELi128EEEEEEEEEvNT_6ParamsE:
[----:B------:R-:W-:Y:S01]  /*0000*/  LDC R1, c[0x0][0x37c] ;  /* 0x0000df00ff017b82 */ /* 0x000fe20000000800 */
[----:B------:R-:W-:Y:S05]  /*0010*/  EXIT ;  /* 0x000000000000794d */ /* 0x000fea0003800000 */
.L_x_16:
        /* <DEDUP_REMOVED lines=14> */
.L_x_34:


//--------------------- .text._ZN7cutlass13device_kernelIN5flash19enable_sm80_to_sm89INS1_16FlashAttnFwdSm80INS1_25CollectiveMainloopFwdSm80ILi4ELi1ELb0EN4cute5tupleIJNS5_1CILi128EEENS7_ILi64EEES8_EEELi128ENS_10bfloat16_tEfNS_4arch4Sm80ELb1ELb0ELb1ELb1ELb0ELb1ELb1ELb0EEENS1_21CollectiveEpilogueFwdINS6_IJS8_S8_S9_EEENS6_IJNS7_ILi1EEESH_SH_EEESB_SD_Li128ELb1ELb1ELb0ELb0EEENS1_19SingleTileSchedulerILb1ELb0ELb1ELi128EEEEEEEEEvNT_6ParamsE --------------------------
	.section	.text._ZN7cutlass13device_kernelIN5flash19enable_sm80_to_sm89INS1_16FlashAttnFwdSm80INS1_25CollectiveMainloopFwdSm80ILi4ELi1ELb0EN4cute5tupleIJNS5_1CILi128EEENS7_ILi64EEES8_EEELi128ENS_10bfloat16_tEfNS_4arch4Sm80ELb1ELb0ELb1ELb1ELb0ELb1ELb1ELb0EEENS1_21CollectiveEpilogueFwdINS6_IJS8_S8_S9_EEENS6_IJNS7_ILi1EEESH_SH_EEESB_SD_Li128ELb1ELb1ELb0ELb0EEENS1_19SingleTileSchedulerILb1ELb0ELb1ELi128EEEEEEEEEvNT_6ParamsE,"ax",@progbits
	.align	128
.text._ZN7cutlass13device_kernelIN5flash19enable_sm80_to_sm89INS1_16FlashAttnFwdSm80INS1_25CollectiveMainloopFwdSm80ILi4ELi1ELb0EN4cute5tupleIJNS5_1CILi128EEENS7_ILi64EEES8_EEELi128ENS_10bfloat16_tEfNS_4arch4Sm80ELb1ELb0ELb1ELb1ELb0ELb1ELb1ELb0EEENS1_21CollectiveEpilogueFwdINS6_IJS8_S8_S9_EEENS6_IJNS7_ILi1EEESH_SH_EEESB_SD_Li128ELb1ELb1ELb0ELb0EEENS1_19SingleTileSchedulerILb1ELb0ELb1ELi128EEEEEEEEEvNT_6ParamsE:
        .type           _ZN7cutlass13device_kernelIN5flash19enable_sm80_to_sm89INS1_16FlashAttnFwdSm80INS1_25CollectiveMainloopFwdSm80ILi4ELi1ELb0EN4cute5tupleIJNS5_1CILi128EEENS7_ILi64EEES8_EEELi128ENS_10bfloat16_tEfNS_4arch4Sm80ELb1ELb0ELb1ELb1ELb0ELb1ELb1ELb0EEENS1_21CollectiveEpilogueFwdINS6_IJS8_S8_S9_EEENS6_IJNS7_ILi1EEESH_SH_EEESB_SD_Li128ELb1ELb1ELb0ELb0EEENS1_19SingleTileSchedulerILb1ELb0ELb1ELi128EEEEEEEEEvNT_6ParamsE,@function
        .size           _ZN7cutlass13device_kernelIN5flash19enable_sm80_to_sm89INS1_16FlashAttnFwdSm80INS1_25CollectiveMainloopFwdSm80ILi4ELi1ELb0EN4cute5tupleIJNS5_1CILi128EEENS7_ILi64EEES8_EEELi128ENS_10bfloat16_tEfNS_4arch4Sm80ELb1ELb0ELb1ELb1ELb0ELb1ELb1ELb0EEENS1_21CollectiveEpilogueFwdINS6_IJS8_S8_S9_EEENS6_IJNS7_ILi1EEESH_SH_EEESB_SD_Li128ELb1ELb1ELb0ELb0EEENS1_19SingleTileSchedulerILb1ELb0ELb1ELi128EEEEEEEEEvNT_6ParamsE,(.L_x_35 - _ZN7cutlass13device_kernelIN5flash19enable_sm80_to_sm89INS1_16FlashAttnFwdSm80INS1_25CollectiveMainloopFwdSm80ILi4ELi1ELb0EN4cute5tupleIJNS5_1CILi128EEENS7_ILi64EEES8_EEELi128ENS_10bfloat16_tEfNS_4arch4Sm80ELb1ELb0ELb1ELb1ELb0ELb1ELb1ELb0EEENS1_21CollectiveEpilogueFwdINS6_IJS8_S8_S9_EEENS6_IJNS7_ILi1EEESH_SH_EEESB_SD_Li128ELb1ELb1ELb0ELb0EEENS1_19SingleTileSchedulerILb1ELb0ELb1ELi128EEEEEEEEEvNT_6ParamsE)
        .other          _ZN7cutlass13device_kernelIN5flash19enable_sm80_to_sm89INS1_16FlashAttnFwdSm80INS1_25CollectiveMainloopFwdSm80ILi4ELi1ELb0EN4cute5tupleIJNS5_1CILi128EEENS7_ILi64EEES8_EEELi128ENS_10bfloat16_tEfNS_4arch4Sm80ELb1ELb0ELb1ELb1ELb0ELb1ELb1ELb0EEENS1_21CollectiveEpilogueFwdINS6_IJS8_S8_S9_EEENS6_IJNS7_ILi1EEESH_SH_EEESB_SD_Li128ELb1ELb1ELb0ELb0EEENS1_19SingleTileSchedulerILb1ELb0ELb1ELi128EEEEEEEEEvNT_6ParamsE,@"STO_CUDA_ENTRY STV_DEFAULT"
_ZN7cutlass13device_kernelIN5flash19enable_sm80_to_sm89INS1_16FlashAttnFwdSm80INS1_25CollectiveMainloopFwdSm80ILi4ELi1ELb0EN4cute5tupleIJNS5_1CILi128EEENS7_ILi64EEES8_EEELi128ENS_10bfloat16_tEfNS_4arch4Sm80ELb1ELb0ELb1ELb1ELb0ELb1ELb1ELb0EEENS1_21CollectiveEpilogueFwdINS6_IJS8_S8_S9_EEENS6_IJNS7_ILi1EEESH_SH_EEESB_SD_Li128ELb1ELb1ELb0ELb0EEENS1_19SingleTileSchedulerILb1ELb0ELb1ELi128EEEEEEEEEvNT_6ParamsE:
[----:B------:R-:W-:Y:S01]  /*0000*/  LDC R1, c[0x0][0x37c] ;  /* 0x0000df00ff017b82 */ /* 0x000fe20000000800 */
[----:B------:R-:W-:Y:S05]  /*0010*/  EXIT ;  /* 0x000000000000794d */ /* 0x000fea0003800000 */
.L_x_17:
        /* <DEDUP_REMOVED lines=14> */
.L_x_35:


//--------------------- .nv.shared.reserved.0     --------------------------
	.section	.nv.shared.reserved.0,"aw",@nobits
	.weak		__nv_reservedSMEM_offset_0_alias
	.size		__nv_reservedSMEM_offset_0_alias, 0, 64
	.other		__nv_reservedSMEM_offset_0_alias,@"STO_CUDA_RESERVED_SHARED STV_DEFAULT"
__nv_reservedSMEM_offset_0_alias:
	.zero		0
	.zero		64


//--------------------- .nv.global                --------------------------
	.section	.nv.global,"aw",@nobits
.nv.global:
	.type		_ZN74_INTERNAL_133b9422_38_flash_fwd_hdim128_bf16_softcap_sm80_cu_f3e6f9ee_28394cute1_E,@object
	.size		_ZN74_INTERNAL_133b9422_38_flash_fwd_hdim128_bf16_softcap_sm80_cu_f3e6f9ee_28394cute1_E,(_ZN74_INTERNAL_133b9422_38_flash_fwd_hdim128_bf16_softcap_sm80_cu_f3e6f9ee_28394cuda3std3__45__cpo6cbeginE - _ZN74_INTERNAL_133b9422_38_flash_fwd_hdim128_bf16_softcap_sm80_cu_f3e6f9ee_28394cute1_E)
_ZN74_INTERNAL_133b9422_38_flash_fwd_hdim128_bf16_softcap_sm80_cu_f3e6f9ee_28394cute1_E:
	.zero		1
	.type		_ZN74_INTERNAL_133b9422_38_flash_fwd_hdim128_bf16_softcap_sm80_cu_f3e6f9ee_28394cuda3std3__45__cpo6cbeginE,@object
	.size		_ZN74_INTERNAL_133b9422_38_flash_fwd_hdim128_bf16_softcap_sm80_cu_f3e6f9ee_28394cuda3std3__45__cpo6cbeginE,(_ZN74_INTERNAL_133b9422_38_flash_fwd_hdim128_bf16_softcap_sm80_cu_f3e6f9ee_28394cuda3std3__48in_placeE - _ZN74_INTERNAL_133b9422_38_flash_fwd_hdim128_bf16_softcap_sm80_cu_f3e6f9ee_28394cuda3std3__45__cpo6cbeginE)
_ZN74_INTERNAL_133b9422_38_flash_fwd_hdim128_bf16_softcap_sm80_cu_f3e6f9ee_28394cuda3std3__45__cpo6cbeginE:
	.zero		1
	.type		_ZN74_INTERNAL_133b9422_38_flash_fwd_hdim128_bf16_softcap_sm80_cu_f3e6f9ee_28394cuda3std3__48in_placeE,@object
	.size		_ZN74_INTERNAL_133b9422_38_flash_fwd_hdim128_bf16_softcap_sm80_cu_f3e6f9ee_28394cuda3std3__48in_placeE,(_ZN74_INTERNAL_133b9422_38_flash_fwd_hdim128_bf16_softcap_sm80_cu_f3e6f9ee_28394cuda3std6ranges3__45__cpo9iter_moveE - _ZN74_INTERNAL_133b9422_38_flash_fwd_hdim128_bf16_softcap_sm80_cu_f3e6f9ee_28394cuda3std3__48in_placeE)
_ZN74_INTERNAL_133b9422_38_flash_fwd_hdim128_bf16_softcap_sm80_cu_f3e6f9ee_28394cuda3std3__48in_placeE:
	.zero		1
	.type		_ZN74_INTERNAL_133b9422_38_flash_fwd_hdim128_bf16_softcap_sm80_cu_f3e6f9ee_28394cuda3std6ranges3__45__cpo9iter_moveE,@object
	.size		_ZN74_INTERNAL_133b9422_38_flash_fwd_hdim128_bf16_softcap_sm80_cu_f3e6f9ee_28394cuda3std6ranges3__45__cpo9iter_moveE,(_ZN74_INTERNAL_133b9422_38_flash_fwd_hdim128_bf16_softcap_sm80_cu_f3e6f9ee_28394cuda3std3__45__cpo5beginE - _ZN74_INTERNAL_133b9422_38_flash_fwd_hdim128_bf16_softcap_sm80_cu_f3e6f9ee_28394cuda3std6ranges3__45__cpo9iter_moveE)
_ZN74_INTERNAL_133b9422_38_flash_fwd_hdim128_bf16_softcap_sm80_cu_f3e6f9ee_28394cuda3std6ranges3__45__cpo9iter_moveE:
	.zero		1
	.type		_ZN74_INTERNAL_133b9422_38_flash_fwd_hdim128_bf16_softcap_sm80_cu_f3e6f9ee_28394cuda3std3__45__cpo5beginE,@object
	.size		_ZN74_INTERNAL_133b9422_38_flash_fwd_hdim128_bf16_softcap_sm80_cu_f3e6f9ee_28394cuda3std3__45__cpo5beginE,(_ZN74_INTERNAL_133b9422_38_flash_fwd_hdim128_bf16_softcap_sm80_cu_f3e6f9ee_28394cuda3std3__476_GLOBAL__N__133b9422_38_flash_fwd_hdim128_bf16_softcap_sm80_cu_f3e6f9ee_28396ignoreE - _ZN74_INTERNAL_133b9422_38_flash_fwd_hdim128_bf16_softcap_sm80_cu_f3e6f9ee_28394cuda3std3__45__cpo5beginE)
_ZN74_INTERNAL_133b9422_38_flash_fwd_hdim128_bf16_softcap_sm80_cu_f3e6f9ee_28394cuda3std3__45__cpo5beginE:
	.zero		1
	.type		_ZN74_INTERNAL_133b9422_38_flash_fwd_hdim128_bf16_softcap_sm80_cu_f3e6f9ee_28394cuda3std3__476_GLOBAL__N__133b9422_38_flash_fwd_hdim128_bf16_softcap_sm80_cu_f3e6f9ee_28396ignoreE,@object
	.size		_ZN74_INTERNAL_133b9422_38_flash_fwd_hdim128_bf16_softcap_sm80_cu_f3e6f9ee_28394cuda3std3__476_GLOBAL__N__133b9422_38_flash_fwd_hdim128_bf16_softcap_sm80_cu_f3e6f9ee_28396ignoreE,(_ZN74_INTERNAL_133b9422_38_flash_fwd_hdim128_bf16_softcap_sm80_cu_f3e6f9ee_28394cute7productE - _ZN74_INTERNAL_133b9422_38_flash_fwd_hdim128_bf16_softcap_sm80_cu_f3e6f9ee_28394cuda3std3__476_GLOBAL__N__133b9422_38_flash_fwd_hdim128_bf16_softcap_sm80_cu_f3e6f9ee_28396ignoreE)
_ZN74_INTERNAL_133b9422_38_flash_fwd_hdim128_bf16_softcap_sm80_cu_f3e6f9ee_28394cuda3std3__476_GLOBAL__N__133b9422_38_flash_fwd_hdim128_bf16_softcap_sm80_cu_f3e6f9ee_28396ignoreE:
	.zero		1
	.type		_ZN74_INTERNAL_133b9422_38_flash_fwd_hdim128_bf16_softcap_sm80_cu_f3e6f9ee_28394cute7productE,@object
	.size		_ZN74_INTERNAL_133b9422_38_flash_fwd_hdim128_bf16_softcap_sm80_cu_f3e6f9ee_28394cute7productE,(_ZN74_INTERNAL_133b9422_38_flash_fwd_hdim128_bf16_softcap_sm80_cu_f3e6f9ee_28394cuda3std3__45__cpo3endE - _ZN74_INTERNAL_133b9422_38_flash_fwd_hdim128_bf16_softcap_sm80_cu_f3e6f9ee_28394cute7productE)
_ZN74_INTERNAL_133b9422_38_flash_fwd_hdim128_bf16_softcap_sm80_cu_f3e6f9ee_28394cute7productE:
	.zero		1
	.type		_ZN74_INTERNAL_133b9422_38_flash_fwd_hdim128_bf16_softcap_sm80_cu_f3e6f9ee_28394cuda3std3__45__cpo3endE,@object
	.size		_ZN74_INTERNAL_133b9422_38_flash_fwd_hdim128_bf16_softcap_sm80_cu_f3e6f9ee_28394cuda3std3__45__cpo3endE,(_ZN74_INTERNAL_133b9422_38_flash_fwd_hdim128_bf16_softcap_sm80_cu_f3e6f9ee_28394cuda3std3__419piecewise_constructE - _ZN74_INTERNAL_133b9422_38_flash_fwd_hdim128_bf16_softcap_sm80_cu_f3e6f9ee_28394cuda3std3__45__cpo3endE)
_ZN74_INTERNAL_133b9422_38_flash_fwd_hdim128_bf16_softcap_sm80_cu_f3e6f9ee_28394cuda3std3__45__cpo3endE:
	.zero		1
	.type		_ZN74_INTERNAL_133b9422_38_flash_fwd_hdim128_bf16_softcap_sm80_cu_f3e6f9ee_28394cuda3std3__419piecewise_constructE,@object
	.size		_ZN74_INTERNAL_133b9422_38_flash_fwd_hdim128_bf16_softcap_sm80_cu_f3e6f9ee_28394cuda3std3__419piecewise_constructE,(_ZN74_INTERNAL_133b9422_38_flash_fwd_hdim128_bf16_softcap_sm80_cu_f3e6f9ee_28394cuda3std3__45__cpo4cendE - _ZN74_INTERNAL_133b9422_38_flash_fwd_hdim128_bf16_softcap_sm80_cu_f3e6f9ee_28394cuda3std3__419piecewise_constructE)
_ZN74_INTERNAL_133b9422_38_flash_fwd_hdim128_bf16_softcap_sm80_cu_f3e6f9ee_28394cuda3std3__419piecewise_constructE:
	.zero		1
	.type		_ZN74_INTERNAL_133b9422_38_flash_fwd_hdim128_bf16_softcap_sm80_cu_f3e6f9ee_28394cuda3std3__45__cpo4cendE,@object
	.size		_ZN74_INTERNAL_133b9422_38_flash_fwd_hdim128_bf16_softcap_sm80_cu_f3e6f9ee_28394cuda3std3__45__cpo4cendE,(_ZN74_INTERNAL_133b9422_38_flash_fwd_hdim128_bf16_softcap_sm80_cu_f3e6f9ee_28394cuda3std6ranges3__45__cpo4swapE - _ZN74_INTERNAL_133b9422_38_flash_fwd_hdim128_bf16_softcap_sm80_cu_f3e6f9ee_28394cuda3std3__45__cpo4cendE)
_ZN74_INTERNAL_133b9422_38_flash_fwd_hdim128_bf16_softcap_sm80_cu_f3e6f9ee_28394cuda3std3__45__cpo4cendE:
	.zero		1
	.type		_ZN74_INTERNAL_133b9422_38_flash_fwd_hdim128_bf16_softcap_sm80_cu_f3e6f9ee_28394cuda3std6ranges3__45__cpo4swapE,@object
	.size		_ZN74_INTERNAL_133b9422_38_flash_fwd_hdim128_bf16_softcap_sm80_cu_f3e6f9ee_28394cuda3std6ranges3__45__cpo4swapE,(.L_7 - _ZN74_INTERNAL_133b9422_38_flash_fwd_hdim128_bf16_softcap_sm80_cu_f3e6f9ee_28394cuda3std6ranges3__45__cpo4swapE)
_ZN74_INTERNAL_133b9422_38_flash_fwd_hdim128_bf16_softcap_sm80_cu_f3e6f9ee_28394cuda3std6ranges3__45__cpo4swapE:
	.zero		1
.L_7:


//--------------------- .nv.constant0._ZN7cutlass13device_kernelIN5flash19enable_sm80_to_sm89INS1_16FlashAttnFwdSm80INS1_25CollectiveMainloopFwdSm80ILi8ELi1ELb1EN4cute5tupleIJNS5_1CILi128EEES8_S8_EEELi128ENS_10bfloat16_tEfNS_4arch4Sm80ELb0ELb0ELb1ELb0ELb0ELb0ELb1ELb0EEENS1_21CollectiveEpilogueFwdIS9_NS6_IJNS7_ILi1EEESF_SF_EEESA_SC_Li256ELb0ELb1ELb0ELb0EEENS1_19SingleTileSchedulerILb0ELb0ELb1ELi128EEEEEEEEEvNT_6ParamsE --------------------------
	.section	.nv.constant0._ZN7cutlass13device_kernelIN5flash19enable_sm80_to_sm89INS1_16FlashAttnFwdSm80INS1_25CollectiveMainloopFwdSm80ILi8ELi1ELb1EN4cute5tupleIJNS5_1CILi128EEES8_S8_EEELi128ENS_10bfloat16_tEfNS_4arch4Sm80ELb0ELb0ELb1ELb0ELb0ELb0ELb1ELb0EEENS1_21CollectiveEpilogueFwdIS9_NS6_IJNS7_ILi1EEESF_SF_EEESA_SC_Li256ELb0ELb1ELb0ELb0EEENS1_19SingleTileSchedulerILb0ELb0ELb1ELi128EEEEEEEEEvNT_6ParamsE,"a",@progbits
	.sectionflags	@""
	.align	4
.nv.constant0._ZN7cutlass13device_kernelIN5flash19enable_sm80_to_sm89INS1_16FlashAttnFwdSm80INS1_25CollectiveMainloopFwdSm80ILi8ELi1ELb1EN4cute5tupleIJNS5_1CILi128EEES8_S8_EEELi128ENS_10bfloat16_tEfNS_4arch4Sm80ELb0ELb0ELb1ELb0ELb0ELb0ELb1ELb0EEENS1_21CollectiveEpilogueFwdIS9_NS6_IJNS7_ILi1EEESF_SF_EEESA_SC_Li256ELb0ELb1ELb0ELb0EEENS1_19SingleTileSchedulerILb0ELb0ELb1ELi128EEEEEEEEEvNT_6ParamsE:
	.zero		1944


//--------------------- .nv.constant0._ZN7cutlass13device_kernelIN5flash19enable_sm80_to_sm89INS1_16FlashAttnFwdSm80INS1_25CollectiveMainloopFwdSm80ILi8ELi1ELb1EN4cute5tupleIJNS5_1CILi128EEES8_S8_EEELi128ENS_10bfloat16_tEfNS_4arch4Sm80ELb0ELb0ELb1ELb1ELb0ELb0ELb1ELb0EEENS1_21CollectiveEpilogueFwdIS9_NS6_IJNS7_ILi1EEESF_SF_EEESA_SC_Li256ELb1ELb1ELb0ELb0EEENS1_19SingleTileSchedulerILb1ELb0ELb1ELi128EEEEEEEEEvNT_6ParamsE --------------------------
	.section	.nv.constant0._ZN7cutlass13device_kernelIN5flash19enable_sm80_to_sm89INS1_16FlashAttnFwdSm80INS1_25CollectiveMainloopFwdSm80ILi8ELi1ELb1EN4cute5tupleIJNS5_1CILi128EEES8_S8_EEELi128ENS_10bfloat16_tEfNS_4arch4Sm80ELb0ELb0ELb1ELb1ELb0ELb0ELb1ELb0EEENS1_21CollectiveEpilogueFwdIS9_NS6_IJNS7_ILi1EEESF_SF_EEESA_SC_Li256ELb1ELb1ELb0ELb0EEENS1_19SingleTileSchedulerILb1ELb0ELb1ELi128EEEEEEEEEvNT_6ParamsE,"a",@progbits
	.sectionflags	@""
	.align	4
.nv.constant0._ZN7cutlass13device_kernelIN5flash19enable_sm80_to_sm89INS1_16FlashAttnFwdSm80INS1_25CollectiveMainloopFwdSm80ILi8ELi1ELb1EN4cute5tupleIJNS5_1CILi128EEES8_S8_EEELi128ENS_10bfloat16_tEfNS_4arch4Sm80ELb0ELb0ELb1ELb1ELb0ELb0ELb1ELb0EEENS1_21CollectiveEpilogueFwdIS9_NS6_IJNS7_ILi1EEESF_SF_EEESA_SC_Li256ELb1ELb1ELb0ELb0EEENS1_19SingleTileSchedulerILb1ELb0ELb1ELi128EEEEEEEEEvNT_6ParamsE:
	.zero		1944


//--------------------- .nv.constant0._ZN7cutlass13device_kernelIN5flash19enable_sm80_to_sm89INS1_16FlashAttnFwdSm80INS1_25CollectiveMainloopFwdSm80ILi8ELi1ELb1EN4cute5tupleIJNS5_1CILi128EEES8_S8_EEELi128ENS_10bfloat16_tEfNS_4arch4Sm80ELb0ELb0ELb1ELb1ELb0ELb1ELb1ELb0EEENS1_21CollectiveEpilogueFwdIS9_NS6_IJNS7_ILi1EEESF_SF_EEESA_SC_Li256ELb1ELb1ELb0ELb0EEENS1_19SingleTileSchedulerILb1ELb0ELb1ELi128EEEEEEEEEvNT_6ParamsE --------------------------
	.section	.nv.constant0._ZN7cutlass13device_kernelIN5flash19enable_sm80_to_sm89INS1_16FlashAttnFwdSm80INS1_25CollectiveMainloopFwdSm80ILi8ELi1ELb1EN4cute5tupleIJNS5_1CILi128EEES8_S8_EEELi128ENS_10bfloat16_tEfNS_4arch4Sm80ELb0ELb0ELb1ELb1ELb0ELb1ELb1ELb0EEENS1_21CollectiveEpilogueFwdIS9_NS6_IJNS7_ILi1EEESF_SF_EEESA_SC_Li256ELb1ELb1ELb0ELb0EEENS1_19SingleTileSchedulerILb1ELb0ELb1ELi128EEEEEEEEEvNT_6ParamsE,"a",@progbits
	.sectionflags	@""
	.align	4
.nv.constant0._ZN7cutlass13device_kernelIN5flash19enable_sm80_to_sm89INS1_16FlashAttnFwdSm80INS1_25CollectiveMainloopFwdSm80ILi8ELi1ELb1EN4cute5tupleIJNS5_1CILi128EEES8_S8_EEELi128ENS_10bfloat16_tEfNS_4arch4Sm80ELb0ELb0ELb1ELb1ELb0ELb1ELb1ELb0EEENS1_21CollectiveEpilogueFwdIS9_NS6_IJNS7_ILi1EEESF_SF_EEESA_SC_Li256ELb1ELb1ELb0ELb0EEENS1_19SingleTileSchedulerILb1ELb0ELb1ELi128EEEEEEEEEvNT_6ParamsE:
	.zero		1944


//--------------------- .nv.constant0._ZN7cutlass13device_kernelIN5flash19enable_sm80_to_sm89INS1_16FlashAttnFwdSm80INS1_25CollectiveMainloopFwdSm80ILi8ELi1ELb1EN4cute5tupleIJNS5_1CILi128EEENS7_ILi96EEES8_EEELi128ENS_10bfloat16_tEfNS_4arch4Sm80ELb0ELb1ELb1ELb0ELb0ELb0ELb1ELb0EEENS1_21CollectiveEpilogueFwdINS6_IJS8_S8_S9_EEENS6_IJNS7_ILi1EEESH_SH_EEESB_SD_Li256ELb0ELb1ELb0ELb0EEENS1_19SingleTileSchedulerILb0ELb0ELb1ELi128EEEEEEEEEvNT_6ParamsE --------------------------
	.section	.nv.constant0._ZN7cutlass13device_kernelIN5flash19enable_sm80_to_sm89INS1_16FlashAttnFwdSm80INS1_25CollectiveMainloopFwdSm80ILi8ELi1ELb1EN4cute5tupleIJNS5_1CILi128EEENS7_ILi96EEES8_EEELi128ENS_10bfloat16_tEfNS_4arch4Sm80ELb0ELb1ELb1ELb0ELb0ELb0ELb1ELb0EEENS1_21CollectiveEpilogueFwdINS6_IJS8_S8_S9_EEENS6_IJNS7_ILi1EEESH_SH_EEESB_SD_Li256ELb0ELb1ELb0ELb0EEENS1_19SingleTileSchedulerILb0ELb0ELb1ELi128EEEEEEEEEvNT_6ParamsE,"a",@progbits
	.sectionflags	@""
	.align	4
.nv.constant0._ZN7cutlass13device_kernelIN5flash19enable_sm80_to_sm89INS1_16FlashAttnFwdSm80INS1_25CollectiveMainloopFwdSm80ILi8ELi1ELb1EN4cute5tupleIJNS5_1CILi128EEENS7_ILi96EEES8_EEELi128ENS_10bfloat16_tEfNS_4arch4Sm80ELb0ELb1ELb1ELb0ELb0ELb0ELb1ELb0EEENS1_21CollectiveEpilogueFwdINS6_IJS8_S8_S9_EEENS6_IJNS7_ILi1EEESH_SH_EEESB_SD_Li256ELb0ELb1ELb0ELb0EEENS1_19SingleTileSchedulerILb0ELb0ELb1ELi128EEEEEEEEEvNT_6ParamsE:
	.zero		1944


//--------------------- .nv.constant0._ZN7cutlass13device_kernelIN5flash19enable_sm80_to_sm89INS1_16FlashAttnFwdSm80INS1_25CollectiveMainloopFwdSm80ILi8ELi1ELb1EN4cute5tupleIJNS5_1CILi128EEENS7_ILi96EEES8_EEELi128ENS_10bfloat16_tEfNS_4arch4Sm80ELb0ELb1ELb1ELb1ELb0ELb0ELb1ELb0EEENS1_21CollectiveEpilogueFwdINS6_IJS8_S8_S9_EEENS6_IJNS7_ILi1EEESH_SH_EEESB_SD_Li256ELb1ELb1ELb0ELb0EEENS1_19SingleTileSchedulerILb1ELb0ELb1ELi128EEEEEEEEEvNT_6ParamsE --------------------------
	.section	.nv.constant0._ZN7cutlass13device_kernelIN5flash19enable_sm80_to_sm89INS1_16FlashAttnFwdSm80INS1_25CollectiveMainloopFwdSm80ILi8ELi1ELb1EN4cute5tupleIJNS5_1CILi128EEENS7_ILi96EEES8_EEELi128ENS_10bfloat16_tEfNS_4arch4Sm80ELb0ELb1ELb1ELb1ELb0ELb0ELb1ELb0EEENS1_21CollectiveEpilogueFwdINS6_IJS8_S8_S9_EEENS6_IJNS7_ILi1EEESH_SH_EEESB_SD_Li256ELb1ELb1ELb0ELb0EEENS1_19SingleTileSchedulerILb1ELb0ELb1ELi128EEEEEEEEEvNT_6ParamsE,"a",@progbits
	.sectionflags	@""
	.align	4
.nv.constant0._ZN7cutlass13device_kernelIN5flash19enable_sm80_to_sm89INS1_16FlashAttnFwdSm80INS1_25CollectiveMainloopFwdSm80ILi8ELi1ELb1EN4cute5tupleIJNS5_1CILi128EEENS7_ILi96EEES8_EEELi128ENS_10bfloat16_tEfNS_4arch4Sm80ELb0ELb1ELb1ELb1ELb0ELb0ELb1ELb0EEENS1_21CollectiveEpilogueFwdINS6_IJS8_S8_S9_EEENS6_IJNS7_ILi1EEESH_SH_EEESB_SD_Li256ELb1ELb1ELb0ELb0EEENS1_19SingleTileSchedulerILb1ELb0ELb1ELi128EEEEEEEEEvNT_6ParamsE:
	.zero		1944


//--------------------- .nv.constant0._ZN7cutlass13device_kernelIN5flash19enable_sm80_to_sm89INS1_16FlashAttnFwdSm80INS1_25CollectiveMainloopFwdSm80ILi8ELi1ELb1EN4cute5tupleIJNS5_1CILi128EEENS7_ILi96EEES8_EEELi128ENS_10bfloat16_tEfNS_4arch4Sm80ELb0ELb1ELb1ELb1ELb0ELb1ELb1ELb0EEENS1_21CollectiveEpilogueFwdINS6_IJS8_S8_S9_EEENS6_IJNS7_ILi1EEESH_SH_EEESB_SD_Li256ELb1ELb1ELb0ELb0EEENS1_19SingleTileSchedulerILb1ELb0ELb1ELi128EEEEEEEEEvNT_6ParamsE --------------------------
	.section	.nv.constant0._ZN7cutlass13device_kernelIN5flash19enable_sm80_to_sm89INS1_16FlashAttnFwdSm80INS1_25CollectiveMainloopFwdSm80ILi8ELi1ELb1EN4cute5tupleIJNS5_1CILi128EEENS7_ILi96EEES8_EEELi128ENS_10bfloat16_tEfNS_4arch4Sm80ELb0ELb1ELb1ELb1ELb0ELb1ELb1ELb0EEENS1_21CollectiveEpilogueFwdINS6_IJS8_S8_S9_EEENS6_IJNS7_ILi1EEESH_SH_EEESB_SD_Li256ELb1ELb1ELb0ELb0EEENS1_19SingleTileSchedulerILb1ELb0ELb1ELi128EEEEEEEEEvNT_6ParamsE,"a",@progbits
	.sectionflags	@""
	.align	4
.nv.constant0._ZN7cutlass13device_kernelIN5flash19enable_sm80_to_sm89INS1_16FlashAttnFwdSm80INS1_25CollectiveMainloopFwdSm80ILi8ELi1ELb1EN4cute5tupleIJNS5_1CILi128EEENS7_ILi96EEES8_EEELi128ENS_10bfloat16_tEfNS_4arch4Sm80ELb0ELb1ELb1ELb1ELb0ELb1ELb1ELb0EEENS1_21CollectiveEpilogueFwdINS6_IJS8_S8_S9_EEENS6_IJNS7_ILi1EEESH_SH_EEESB_SD_Li256ELb1ELb1ELb0ELb0EEENS1_19SingleTileSchedulerILb1ELb0ELb1ELi128EEEEEEEEEvNT_6ParamsE:
	.zero		1944


//--------------------- .nv.constant0._ZN7cutlass13device_kernelIN5flash19enable_sm80_to_sm89INS1_16FlashAttnFwdSm80INS1_25CollectiveMainloopFwdSm80ILi8ELi1ELb1EN4cute5tupleIJNS5_1CILi128EEES8_S8_EEELi128ENS_10bfloat16_tEfNS_4arch4Sm80ELb1ELb0ELb1ELb0ELb0ELb0ELb1ELb0EEENS1_21CollectiveEpilogueFwdIS9_NS6_IJNS7_ILi1EEESF_SF_EEESA_SC_Li256ELb0ELb1ELb0ELb0EEENS1_30DynamicPersistentTileSchedulerILi256ELi256ELb0ELb1ELb0EEEEEEEEEvNT_6ParamsE --------------------------
	.section	.nv.constant0._ZN7cutlass13device_kernelIN5flash19enable_sm80_to_sm89INS1_16FlashAttnFwdSm80INS1_25CollectiveMainloopFwdSm80ILi8ELi1ELb1EN4cute5tupleIJNS5_1CILi128EEES8_S8_EEELi128ENS_10bfloat16_tEfNS_4arch4Sm80ELb1ELb0ELb1ELb0ELb0ELb0ELb1ELb0EEENS1_21CollectiveEpilogueFwdIS9_NS6_IJNS7_ILi1EEESF_SF_EEESA_SC_Li256ELb0ELb1ELb0ELb0EEENS1_30DynamicPersistentTileSchedulerILi256ELi256ELb0ELb1ELb0EEEEEEEEEvNT_6ParamsE,"a",@progbits
	.sectionflags	@""
	.align	4
.nv.constant0._ZN7cutlass13device_kernelIN5flash19enable_sm80_to_sm89INS1_16FlashAttnFwdSm80INS1_25CollectiveMainloopFwdSm80ILi8ELi1ELb1EN4cute5tupleIJNS5_1CILi128EEES8_S8_EEELi128ENS_10bfloat16_tEfNS_4arch4Sm80ELb1ELb0ELb1ELb0ELb0ELb0ELb1ELb0EEENS1_21CollectiveEpilogueFwdIS9_NS6_IJNS7_ILi1EEESF_SF_EEESA_SC_Li256ELb0ELb1ELb0ELb0EEENS1_30DynamicPersistentTileSchedulerILi256ELi256ELb0ELb1ELb0EEEEEEEEEvNT_6ParamsE:
	.zero		1960


//--------------------- .nv.constant0._ZN7cutlass13device_kernelIN5flash19enable_sm80_to_sm89INS1_16FlashAttnFwdSm80INS1_25CollectiveMainloopFwdSm80ILi8ELi1ELb1EN4cute5tupleIJNS5_1CILi128EEES8_S8_EEELi128ENS_10bfloat16_tEfNS_4arch4Sm80ELb1ELb0ELb1ELb1ELb0ELb0ELb1ELb0EEENS1_21CollectiveEpilogueFwdIS9_NS6_IJNS7_ILi1EEESF_SF_EEESA_SC_Li256ELb1ELb1ELb0ELb0EEENS1_19SingleTileSchedulerILb1ELb0ELb1ELi128EEEEEEEEEvNT_6ParamsE --------------------------
	.section	.nv.constant0._ZN7cutlass13device_kernelIN5flash19enable_sm80_to_sm89INS1_16FlashAttnFwdSm80INS1_25CollectiveMainloopFwdSm80ILi8ELi1ELb1EN4cute5tupleIJNS5_1CILi128EEES8_S8_EEELi128ENS_10bfloat16_tEfNS_4arch4Sm80ELb1ELb0ELb1ELb1ELb0ELb0ELb1ELb0EEENS1_21CollectiveEpilogueFwdIS9_NS6_IJNS7_ILi1EEESF_SF_EEESA_SC_Li256ELb1ELb1ELb0ELb0EEENS1_19SingleTileSchedulerILb1ELb0ELb1ELi128EEEEEEEEEvNT_6ParamsE,"a",@progbits
	.sectionflags	@""
	.align	4
.nv.constant0._ZN7cutlass13device_kernelIN5flash19enable_sm80_to_sm89INS1_16FlashAttnFwdSm80INS1_25CollectiveMainloopFwdSm80ILi8ELi1ELb1EN4cute5tupleIJNS5_1CILi128EEES8_S8_EEELi128ENS_10bfloat16_tEfNS_4arch4Sm80ELb1ELb0ELb1ELb1ELb0ELb0ELb1ELb0EEENS1_21CollectiveEpilogueFwdIS9_NS6_IJNS7_ILi1EEESF_SF_EEESA_SC_Li256ELb1ELb1ELb0ELb0EEENS1_19SingleTileSchedulerILb1ELb0ELb1ELi128EEEEEEEEEvNT_6ParamsE:
	.zero		1944


//--------------------- .nv.constant0._ZN7cutlass13device_kernelIN5flash19enable_sm80_to_sm89INS1_16FlashAttnFwdSm80INS1_25CollectiveMainloopFwdSm80ILi8ELi1ELb1EN4cute5tupleIJNS5_1CILi128EEES8_S8_EEELi128ENS_10bfloat16_tEfNS_4arch4Sm80ELb1ELb0ELb1ELb1ELb0ELb1ELb1ELb0EEENS1_21CollectiveEpilogueFwdIS9_NS6_IJNS7_ILi1EEESF_SF_EEESA_SC_Li256ELb1ELb1ELb0ELb0EEENS1_19SingleTileSchedulerILb1ELb0ELb1ELi128EEEEEEEEEvNT_6ParamsE --------------------------
	.section	.nv.constant0._ZN7cutlass13device_kernelIN5flash19enable_sm80_to_sm89INS1_16FlashAttnFwdSm80INS1_25CollectiveMainloopFwdSm80ILi8ELi1ELb1EN4cute5tupleIJNS5_1CILi128EEES8_S8_EEELi128ENS_10bfloat16_tEfNS_4arch4Sm80ELb1ELb0ELb1ELb1ELb0ELb1ELb1ELb0EEENS1_21CollectiveEpilogueFwdIS9_NS6_IJNS7_ILi1EEESF_SF_EEESA_SC_Li256ELb1ELb1ELb0ELb0EEENS1_19SingleTileSchedulerILb1ELb0ELb1ELi128EEEEEEEEEvNT_6ParamsE,"a",@progbits
	.sectionflags	@""
	.align	4
.nv.constant0._ZN7cutlass13device_kernelIN5flash19enable_sm80_to_sm89INS1_16FlashAttnFwdSm80INS1_25CollectiveMainloopFwdSm80ILi8ELi1ELb1EN4cute5tupleIJNS5_1CILi128EEES8_S8_EEELi128ENS_10bfloat16_tEfNS_4arch4Sm80ELb1ELb0ELb1ELb1ELb0ELb1ELb1ELb0EEENS1_21CollectiveEpilogueFwdIS9_NS6_IJNS7_ILi1EEESF_SF_EEESA_SC_Li256ELb1ELb1ELb0ELb0EEENS1_19SingleTileSchedulerILb1ELb0ELb1ELi128EEEEEEEEEvNT_6ParamsE:
	.zero		1944


//--------------------- .nv.constant0._ZN7cutlass13device_kernelIN5flash19enable_sm80_to_sm89INS1_16FlashAttnFwdSm80INS1_25CollectiveMainloopFwdSm80ILi4ELi1ELb0EN4cute5tupleIJNS5_1CILi128EEENS7_ILi64EEES8_EEELi128ENS_10bfloat16_tEfNS_4arch4Sm80ELb0ELb0ELb1ELb0ELb0ELb0ELb1ELb0EEENS1_21CollectiveEpilogueFwdINS6_IJS8_S8_S9_EEENS6_IJNS7_ILi1EEESH_SH_EEESB_SD_Li128ELb0ELb1ELb0ELb0EEENS1_19SingleTileSchedulerILb0ELb0ELb1ELi128EEEEEEEEEvNT_6ParamsE --------------------------
	.section	.nv.constant0._ZN7cutlass13device_kernelIN5flash19enable_sm80_to_sm89INS1_16FlashAttnFwdSm80INS1_25CollectiveMainloopFwdSm80ILi4ELi1ELb0EN4cute5tupleIJNS5_1CILi128EEENS7_ILi64EEES8_EEELi128ENS_10bfloat16_tEfNS_4arch4Sm80ELb0ELb0ELb1ELb0ELb0ELb0ELb1ELb0EEENS1_21CollectiveEpilogueFwdINS6_IJS8_S8_S9_EEENS6_IJNS7_ILi1EEESH_SH_EEESB_SD_Li128ELb0ELb1ELb0ELb0EEENS1_19SingleTileSchedulerILb0ELb0ELb1ELi128EEEEEEEEEvNT_6ParamsE,"a",@progbits
	.sectionflags	@""
	.align	4
.nv.constant0._ZN7cutlass13device_kernelIN5flash19enable_sm80_to_sm89INS1_16FlashAttnFwdSm80INS1_25CollectiveMainloopFwdSm80ILi4ELi1ELb0EN4cute5tupleIJNS5_1CILi128EEENS7_ILi64EEES8_EEELi128ENS_10bfloat16_tEfNS_4arch4Sm80ELb0ELb0ELb1ELb0ELb0ELb0ELb1ELb0EEENS1_21CollectiveEpilogueFwdINS6_IJS8_S8_S9_EEENS6_IJNS7_ILi1EEESH_SH_EEESB_SD_Li128ELb0ELb1ELb0ELb0EEENS1_19SingleTileSchedulerILb0ELb0ELb1ELi128EEEEEEEEEvNT_6ParamsE:
	.zero		1944


//--------------------- .nv.constant0._ZN7cutlass13device_kernelIN5flash19enable_sm80_to_sm89INS1_16FlashAttnFwdSm80INS1_25CollectiveMainloopFwdSm80ILi4ELi1ELb0EN4cute5tupleIJNS5_1CILi128EEENS7_ILi64EEES8_EEELi128ENS_10bfloat16_tEfNS_4arch4Sm80ELb0ELb0ELb1ELb1ELb0ELb0ELb1ELb0EEENS1_21CollectiveEpilogueFwdINS6_IJS8_S8_S9_EEENS6_IJNS7_ILi1EEESH_SH_EEESB_SD_Li128ELb1ELb1ELb0ELb0EEENS1_19SingleTileSchedulerILb1ELb0ELb1ELi128EEEEEEEEEvNT_6ParamsE --------------------------
	.section	.nv.constant0._ZN7cutlass13device_kernelIN5flash19enable_sm80_to_sm89INS1_16FlashAttnFwdSm80INS1_25CollectiveMainloopFwdSm80ILi4ELi1ELb0EN4cute5tupleIJNS5_1CILi128EEENS7_ILi64EEES8_EEELi128ENS_10bfloat16_tEfNS_4arch4Sm80ELb0ELb0ELb1ELb1ELb0ELb0ELb1ELb0EEENS1_21CollectiveEpilogueFwdINS6_IJS8_S8_S9_EEENS6_IJNS7_ILi1EEESH_SH_EEESB_SD_Li128ELb1ELb1ELb0ELb0EEENS1_19SingleTileSchedulerILb1ELb0ELb1ELi128EEEEEEEEEvNT_6ParamsE,"a",@progbits
	.sectionflags	@""
	.align	4
.nv.constant0._ZN7cutlass13device_kernelIN5flash19enable_sm80_to_sm89INS1_16FlashAttnFwdSm80INS1_25CollectiveMainloopFwdSm80ILi4ELi1ELb0EN4cute5tupleIJNS5_1CILi128EEENS7_ILi64EEES8_EEELi128ENS_10bfloat16_tEfNS_4arch4Sm80ELb0ELb0ELb1ELb1ELb0ELb0ELb1ELb0EEENS1_21CollectiveEpilogueFwdINS6_IJS8_S8_S9_EEENS6_IJNS7_ILi1EEESH_SH_EEESB_SD_Li128ELb1ELb1ELb0ELb0EEENS1_19SingleTileSchedulerILb1ELb0ELb1ELi128EEEEEEEEEvNT_6ParamsE:
	.zero		1944


//--------------------- .nv.constant0._ZN7cutlass13device_kernelIN5flash19enable_sm80_to_sm89INS1_16FlashAttnFwdSm80INS1_25CollectiveMainloopFwdSm80ILi4ELi1ELb0EN4cute5tupleIJNS5_1CILi128EEENS7_ILi64EEES8_EEELi128ENS_10bfloat16_tEfNS_4arch4Sm80ELb0ELb0ELb1ELb1ELb0ELb1ELb1ELb0EEENS1_21CollectiveEpilogueFwdINS6_IJS8_S8_S9_EEENS6_IJNS7_ILi1EEESH_SH_EEESB_SD_Li128ELb1ELb1ELb0ELb0EEENS1_19SingleTileSchedulerILb1ELb0ELb1ELi128EEEEEEEEEvNT_6ParamsE --------------------------
	.section	.nv.constant0._ZN7cutlass13device_kernelIN5flash19enable_sm80_to_sm89INS1_16FlashAttnFwdSm80INS1_25CollectiveMainloopFwdSm80ILi4ELi1ELb0EN4cute5tupleIJNS5_1CILi128EEENS7_ILi64EEES8_EEELi128ENS_10bfloat16_tEfNS_4arch4Sm80ELb0ELb0ELb1ELb1ELb0ELb1ELb1ELb0EEENS1_21CollectiveEpilogueFwdINS6_IJS8_S8_S9_EEENS6_IJNS7_ILi1EEESH_SH_EEESB_SD_Li128ELb1ELb1ELb0ELb0EEENS1_19SingleTileSchedulerILb1ELb0ELb1ELi128EEEEEEEEEvNT_6ParamsE,"a",@progbits
	.sectionflags	@""
	.align	4
.nv.constant0._ZN7cutlass13device_kernelIN5flash19enable_sm80_to_sm89INS1_16FlashAttnFwdSm80INS1_25CollectiveMainloopFwdSm80ILi4ELi1ELb0EN4cute5tupleIJNS5_1CILi128EEENS7_ILi64EEES8_EEELi128ENS_10bfloat16_tEfNS_4arch4Sm80ELb0ELb0ELb1ELb1ELb0ELb1ELb1ELb0EEENS1_21CollectiveEpilogueFwdINS6_IJS8_S8_S9_EEENS6_IJNS7_ILi1EEESH_SH_EEESB_SD_Li128ELb1ELb1ELb0ELb0EEENS1_19SingleTileSchedulerILb1ELb0ELb1ELi128EEEEEEEEEvNT_6ParamsE:
	.zero		1944


//--------------------- .nv.constant0._ZN7cutlass13device_kernelIN5flash19enable_sm80_to_sm89INS1_16FlashAttnFwdSm80INS1_25CollectiveMainloopFwdSm80ILi4ELi1ELb0EN4cute5tupleIJNS5_1CILi128EEENS7_ILi48EEES8_EEELi128ENS_10bfloat16_tEfNS_4arch4Sm80ELb0ELb1ELb1ELb0ELb0ELb0ELb1ELb0EEENS1_21CollectiveEpilogueFwdINS6_IJS8_S8_S9_EEENS6_IJNS7_ILi1EEESH_SH_EEESB_SD_Li128ELb0ELb1ELb0ELb0EEENS1_19SingleTileSchedulerILb0ELb0ELb1ELi128EEEEEEEEEvNT_6ParamsE --------------------------
	.section	.nv.constant0._ZN7cutlass13device_kernelIN5flash19enable_sm80_to_sm89INS1_16FlashAttnFwdSm80INS1_25CollectiveMainloopFwdSm80ILi4ELi1ELb0EN4cute5tupleIJNS5_1CILi128EEENS7_ILi48EEES8_EEELi128ENS_10bfloat16_tEfNS_4arch4Sm80ELb0ELb1ELb1ELb0ELb0ELb0ELb1ELb0EEENS1_21CollectiveEpilogueFwdINS6_IJS8_S8_S9_EEENS6_IJNS7_ILi1EEESH_SH_EEESB_SD_Li128ELb0ELb1ELb0ELb0EEENS1_19SingleTileSchedulerILb0ELb0ELb1ELi128EEEEEEEEEvNT_6ParamsE,"a",@progbits
	.sectionflags	@""
	.align	4
.nv.constant0._ZN7cutlass13device_kernelIN5flash19enable_sm80_to_sm89INS1_16FlashAttnFwdSm80INS1_25CollectiveMainloopFwdSm80ILi4ELi1ELb0EN4cute5tupleIJNS5_1CILi128EEENS7_ILi48EEES8_EEELi128ENS_10bfloat16_tEfNS_4arch4Sm80ELb0ELb1ELb1ELb0ELb0ELb0ELb1ELb0EEENS1_21CollectiveEpilogueFwdINS6_IJS8_S8_S9_EEENS6_IJNS7_ILi1EEESH_SH_EEESB_SD_Li128ELb0ELb1ELb0ELb0EEENS1_19SingleTileSchedulerILb0ELb0ELb1ELi128EEEEEEEEEvNT_6ParamsE:
	.zero		1944


//--------------------- .nv.constant0._ZN7cutlass13device_kernelIN5flash19enable_sm80_to_sm89INS1_16FlashAttnFwdSm80INS1_25CollectiveMainloopFwdSm80ILi4ELi1ELb0EN4cute5tupleIJNS5_1CILi128EEENS7_ILi48EEES8_EEELi128ENS_10bfloat16_tEfNS_4arch4Sm80ELb0ELb1ELb1ELb1ELb0ELb0ELb1ELb0EEENS1_21CollectiveEpilogueFwdINS6_IJS8_S8_S9_EEENS6_IJNS7_ILi1EEESH_SH_EEESB_SD_Li128ELb1ELb1ELb0ELb0EEENS1_19SingleTileSchedulerILb1ELb0ELb1ELi128EEEEEEEEEvNT_6ParamsE --------------------------
	.section	.nv.constant0._ZN7cutlass13device_kernelIN5flash19enable_sm80_to_sm89INS1_16FlashAttnFwdSm80INS1_25CollectiveMainloopFwdSm80ILi4ELi1ELb0EN4cute5tupleIJNS5_1CILi128EEENS7_ILi48EEES8_EEELi128ENS_10bfloat16_tEfNS_4arch4Sm80ELb0ELb1ELb1ELb1ELb0ELb0ELb1ELb0EEENS1_21CollectiveEpilogueFwdINS6_IJS8_S8_S9_EEENS6_IJNS7_ILi1EEESH_SH_EEESB_SD_Li128ELb1ELb1ELb0ELb0EEENS1_19SingleTileSchedulerILb1ELb0ELb1ELi128EEEEEEEEEvNT_6ParamsE,"a",@progbits
	.sectionflags	@""
	.align	4
.nv.constant0._ZN7cutlass13device_kernelIN5flash19enable_sm80_to_sm89INS1_16FlashAttnFwdSm80INS1_25CollectiveMainloopFwdSm80ILi4ELi1ELb0EN4cute5tupleIJNS5_1CILi128EEENS7_ILi48EEES8_EEELi128ENS_10bfloat16_tEfNS_4arch4Sm80ELb0ELb1ELb1ELb1ELb0ELb0ELb1ELb0EEENS1_21CollectiveEpilogueFwdINS6_IJS8_S8_S9_EEENS6_IJNS7_ILi1EEESH_SH_EEESB_SD_Li128ELb1ELb1ELb0ELb0EEENS1_19SingleTileSchedulerILb1ELb0ELb1ELi128EEEEEEEEEvNT_6ParamsE:
	.zero		1944


//--------------------- .nv.constant0._ZN7cutlass13device_kernelIN5flash19enable_sm80_to_sm89INS1_16FlashAttnFwdSm80INS1_25CollectiveMainloopFwdSm80ILi4ELi1ELb0EN4cute5tupleIJNS5_1CILi128EEENS7_ILi48EEES8_EEELi128ENS_10bfloat16_tEfNS_4arch4Sm80ELb0ELb1ELb1ELb1ELb0ELb1ELb1ELb0EEENS1_21CollectiveEpilogueFwdINS6_IJS8_S8_S9_EEENS6_IJNS7_ILi1EEESH_SH_EEESB_SD_Li128ELb1ELb1ELb0ELb0EEENS1_19SingleTileSchedulerILb1ELb0ELb1ELi128EEEEEEEEEvNT_6ParamsE --------------------------
	.section	.nv.constant0._ZN7cutlass13device_kernelIN5flash19enable_sm80_to_sm89INS1_16FlashAttnFwdSm80INS1_25CollectiveMainloopFwdSm80ILi4ELi1ELb0EN4cute5tupleIJNS5_1CILi128EEENS7_ILi48EEES8_EEELi128ENS_10bfloat16_tEfNS_4arch4Sm80ELb0ELb1ELb1ELb1ELb0ELb1ELb1ELb0EEENS1_21CollectiveEpilogueFwdINS6_IJS8_S8_S9_EEENS6_IJNS7_ILi1EEESH_SH_EEESB_SD_Li128ELb1ELb1ELb0ELb0EEENS1_19SingleTileSchedulerILb1ELb0ELb1ELi128EEEEEEEEEvNT_6ParamsE,"a",@progbits
	.sectionflags	@""
	.align	4
.nv.constant0._ZN7cutlass13device_kernelIN5flash19enable_sm80_to_sm89INS1_16FlashAttnFwdSm80INS1_25CollectiveMainloopFwdSm80ILi4ELi1ELb0EN4cute5tupleIJNS5_1CILi128EEENS7_ILi48EEES8_EEELi128ENS_10bfloat16_tEfNS_4arch4Sm80ELb0ELb1ELb1ELb1ELb0ELb1ELb1ELb0EEENS1_21CollectiveEpilogueFwdINS6_IJS8_S8_S9_EEENS6_IJNS7_ILi1EEESH_SH_EEESB_SD_Li128ELb1ELb1ELb0ELb0EEENS1_19SingleTileSchedulerILb1ELb0ELb1ELi128EEEEEEEEEvNT_6ParamsE:
	.zero		1944


//--------------------- .nv.constant0._ZN7cutlass13device_kernelIN5flash19enable_sm80_to_sm89INS1_16FlashAttnFwdSm80INS1_25CollectiveMainloopFwdSm80ILi4ELi1ELb0EN4cute5tupleIJNS5_1CILi128EEENS7_ILi64EEES8_EEELi128ENS_10bfloat16_tEfNS_4arch4Sm80ELb1ELb0ELb1ELb0ELb0ELb0ELb1ELb0EEENS1_21CollectiveEpilogueFwdINS6_IJS8_S8_S9_EEENS6_IJNS7_ILi1EEESH_SH_EEESB_SD_Li128ELb0ELb1ELb0ELb0EEENS1_30DynamicPersistentTileSchedulerILi128ELi128ELb0ELb1ELb0EEEEEEEEEvNT_6ParamsE --------------------------
	.section	.nv.constant0._ZN7cutlass13device_kernelIN5flash19enable_sm80_to_sm89INS1_16FlashAttnFwdSm80INS1_25CollectiveMainloopFwdSm80ILi4ELi1ELb0EN4cute5tupleIJNS5_1CILi128EEENS7_ILi64EEES8_EEELi128ENS_10bfloat16_tEfNS_4arch4Sm80ELb1ELb0ELb1ELb0ELb0ELb0ELb1ELb0EEENS1_21CollectiveEpilogueFwdINS6_IJS8_S8_S9_EEENS6_IJNS7_ILi1EEESH_SH_EEESB_SD_Li128ELb0ELb1ELb0ELb0EEENS1_30DynamicPersistentTileSchedulerILi128ELi128ELb0ELb1ELb0EEEEEEEEEvNT_6ParamsE,"a",@progbits
	.sectionflags	@""
	.align	4
.nv.constant0._ZN7cutlass13device_kernelIN5flash19enable_sm80_to_sm89INS1_16FlashAttnFwdSm80INS1_25CollectiveMainloopFwdSm80ILi4ELi1ELb0EN4cute5tupleIJNS5_1CILi128EEENS7_ILi64EEES8_EEELi128ENS_10bfloat16_tEfNS_4arch4Sm80ELb1ELb0ELb1ELb0ELb0ELb0ELb1ELb0EEENS1_21CollectiveEpilogueFwdINS6_IJS8_S8_S9_EEENS6_IJNS7_ILi1EEESH_SH_EEESB_SD_Li128ELb0ELb1ELb0ELb0EEENS1_30DynamicPersistentTileSchedulerILi128ELi128ELb0ELb1ELb0EEEEEEEEEvNT_6ParamsE:
	.zero		1960


//--------------------- .nv.constant0._ZN7cutlass13device_kernelIN5flash19enable_sm80_to_sm89INS1_16FlashAttnFwdSm80INS1_25CollectiveMainloopFwdSm80ILi4ELi1ELb0EN4cute5tupleIJNS5_1CILi128EEENS7_ILi64EEES8_EEELi128ENS_10bfloat16_tEfNS_4arch4Sm80ELb1ELb0ELb1ELb1ELb0ELb0ELb1ELb0EEENS1_21CollectiveEpilogueFwdINS6_IJS8_S8_S9_EEENS6_IJNS7_ILi1EEESH_SH_EEESB_SD_Li128ELb1ELb1ELb0ELb0EEENS1_19SingleTileSchedulerILb1ELb0ELb1ELi128EEEEEEEEEvNT_6ParamsE --------------------------
	.section	.nv.constant0._ZN7cutlass13device_kernelIN5flash19enable_sm80_to_sm89INS1_16FlashAttnFwdSm80INS1_25CollectiveMainloopFwdSm80ILi4ELi1ELb0EN4cute5tupleIJNS5_1CILi128EEENS7_ILi64EEES8_EEELi128ENS_10bfloat16_tEfNS_4arch4Sm80ELb1ELb0ELb1ELb1ELb0ELb0ELb1ELb0EEENS1_21CollectiveEpilogueFwdINS6_IJS8_S8_S9_EEENS6_IJNS7_ILi1EEESH_SH_EEESB_SD_Li128ELb1ELb1ELb0ELb0EEENS1_19SingleTileSchedulerILb1ELb0ELb1ELi128EEEEEEEEEvNT_6ParamsE,"a",@progbits
	.sectionflags	@""
	.align	4
.nv.constant0._ZN7cutlass13device_kernelIN5flash19enable_sm80_to_sm89INS1_16FlashAttnFwdSm80INS1_25CollectiveMainloopFwdSm80ILi4ELi1ELb0EN4cute5tupleIJNS5_1CILi128EEENS7_ILi64EEES8_EEELi128ENS_10bfloat16_tEfNS_4arch4Sm80ELb1ELb0ELb1ELb1ELb0ELb0ELb1ELb0EEENS1_21CollectiveEpilogueFwdINS6_IJS8_S8_S9_EEENS6_IJNS7_ILi1EEESH_SH_EEESB_SD_Li128ELb1ELb1ELb0ELb0EEENS1_19SingleTileSchedulerILb1ELb0ELb1ELi128EEEEEEEEEvNT_6ParamsE:
	.zero		1944


//--------------------- .nv.constant0._ZN7cutlass13device_kernelIN5flash19enable_sm80_to_sm89INS1_16FlashAttnFwdSm80INS1_25CollectiveMainloopFwdSm80ILi4ELi1ELb0EN4cute5tupleIJNS5_1CILi128EEENS7_ILi64EEES8_EEELi128ENS_10bfloat16_tEfNS_4arch4Sm80ELb1ELb0ELb1ELb1ELb0ELb1ELb1ELb0EEENS1_21CollectiveEpilogueFwdINS6_IJS8_S8_S9_EEENS6_IJNS7_ILi1EEESH_SH_EEESB_SD_Li128ELb1ELb1ELb0ELb0EEENS1_19SingleTileSchedulerILb1ELb0ELb1ELi128EEEEEEEEEvNT_6ParamsE --------------------------
	.section	.nv.constant0._ZN7cutlass13device_kernelIN5flash19enable_sm80_to_sm89INS1_16FlashAttnFwdSm80INS1_25CollectiveMainloopFwdSm80ILi4ELi1ELb0EN4cute5tupleIJNS5_1CILi128EEENS7_ILi64EEES8_EEELi128ENS_10bfloat16_tEfNS_4arch4Sm80ELb1ELb0ELb1ELb1ELb0ELb1ELb1ELb0EEENS1_21CollectiveEpilogueFwdINS6_IJS8_S8_S9_EEENS6_IJNS7_ILi1EEESH_SH_EEESB_SD_Li128ELb1ELb1ELb0ELb0EEENS1_19SingleTileSchedulerILb1ELb0ELb1ELi128EEEEEEEEEvNT_6ParamsE,"a",@progbits
	.sectionflags	@""
	.align	4
.nv.constant0._ZN7cutlass13device_kernelIN5flash19enable_sm80_to_sm89INS1_16FlashAttnFwdSm80INS1_25CollectiveMainloopFwdSm80ILi4ELi1ELb0EN4cute5tupleIJNS5_1CILi128EEENS7_ILi64EEES8_EEELi128ENS_10bfloat16_tEfNS_4arch4Sm80ELb1ELb0ELb1ELb1ELb0ELb1ELb1ELb0EEENS1_21CollectiveEpilogueFwdINS6_IJS8_S8_S9_EEENS6_IJNS7_ILi1EEESH_SH_EEESB_SD_Li128ELb1ELb1ELb0ELb0EEENS1_19SingleTileSchedulerILb1ELb0ELb1ELi128EEEEEEEEEvNT_6ParamsE:
	.zero		1944


//--------------------- SYMBOLS --------------------------

	.type		.nv.reservedSmem.offset0,@object
	.size		.nv.reservedSmem.offset0,0x4
